//
// Generated by NVIDIA NVVM Compiler
//
// Compiler Build ID: CL-36424714
// Cuda compilation tools, release 13.0, V13.0.88
// Based on NVVM 20.0.0
//

.version 9.0
.target sm_100
.address_size 64

	// .globl	_Z24KDEEstimator2DCUDAKernelPKfS0_mfffffPfm
// _ZZ14optimizedKDE2DPKfS0_mfffffPfmE2yd has been demoted

.visible .entry _Z24KDEEstimator2DCUDAKernelPKfS0_mfffffPfm(
	.param .u64 .ptr .align 1 _Z24KDEEstimator2DCUDAKernelPKfS0_mfffffPfm_param_0,
	.param .u64 .ptr .align 1 _Z24KDEEstimator2DCUDAKernelPKfS0_mfffffPfm_param_1,
	.param .u64 _Z24KDEEstimator2DCUDAKernelPKfS0_mfffffPfm_param_2,
	.param .f32 _Z24KDEEstimator2DCUDAKernelPKfS0_mfffffPfm_param_3,
	.param .f32 _Z24KDEEstimator2DCUDAKernelPKfS0_mfffffPfm_param_4,
	.param .f32 _Z24KDEEstimator2DCUDAKernelPKfS0_mfffffPfm_param_5,
	.param .f32 _Z24KDEEstimator2DCUDAKernelPKfS0_mfffffPfm_param_6,
	.param .f32 _Z24KDEEstimator2DCUDAKernelPKfS0_mfffffPfm_param_7,
	.param .u64 .ptr .align 1 _Z24KDEEstimator2DCUDAKernelPKfS0_mfffffPfm_param_8,
	.param .u64 _Z24KDEEstimator2DCUDAKernelPKfS0_mfffffPfm_param_9
)
{
	.reg .pred 	%p<10>;
	.reg .b32 	%r<27>;
	.reg .b32 	%f<158>;
	.reg .b64 	%rd<51>;

	ld.param.u64 	%rd27, [_Z24KDEEstimator2DCUDAKernelPKfS0_mfffffPfm_param_0];
	ld.param.u64 	%rd28, [_Z24KDEEstimator2DCUDAKernelPKfS0_mfffffPfm_param_1];
	ld.param.u64 	%rd24, [_Z24KDEEstimator2DCUDAKernelPKfS0_mfffffPfm_param_2];
	ld.param.f32 	%f9, [_Z24KDEEstimator2DCUDAKernelPKfS0_mfffffPfm_param_3];
	ld.param.f32 	%f10, [_Z24KDEEstimator2DCUDAKernelPKfS0_mfffffPfm_param_4];
	ld.param.f32 	%f11, [_Z24KDEEstimator2DCUDAKernelPKfS0_mfffffPfm_param_5];
	ld.param.f32 	%f12, [_Z24KDEEstimator2DCUDAKernelPKfS0_mfffffPfm_param_6];
	ld.param.f32 	%f13, [_Z24KDEEstimator2DCUDAKernelPKfS0_mfffffPfm_param_7];
	ld.param.u64 	%rd25, [_Z24KDEEstimator2DCUDAKernelPKfS0_mfffffPfm_param_8];
	ld.param.u64 	%rd26, [_Z24KDEEstimator2DCUDAKernelPKfS0_mfffffPfm_param_9];
	cvta.to.global.u64 	%rd1, %rd28;
	cvta.to.global.u64 	%rd2, %rd27;
	mov.u32 	%r1, %ctaid.x;
	mov.u32 	%r2, %ntid.x;
	mov.u32 	%r3, %tid.x;
	mad.lo.s32 	%r4, %r1, %r2, %r3;
	cvt.s64.s32 	%rd3, %r4;
	mul.lo.s64 	%rd29, %rd26, %rd26;
	setp.le.u64 	%p1, %rd29, %rd3;
	@%p1 bra 	$L__BB0_13;
	or.b64  	%rd30, %rd3, %rd26;
	and.b64  	%rd31, %rd30, -4294967296;
	setp.ne.s64 	%p2, %rd31, 0;
	@%p2 bra 	$L__BB0_3;
	cvt.u32.u64 	%r5, %rd26;
	cvt.u32.u64 	%r6, %rd3;
	div.u32 	%r7, %r6, %r5;
	mul.lo.s32 	%r8, %r7, %r5;
	sub.s32 	%r9, %r6, %r8;
	cvt.u64.u32 	%rd44, %r7;
	cvt.u64.u32 	%rd45, %r9;
	bra.uni 	$L__BB0_4;
$L__BB0_3:
	div.u64 	%rd44, %rd3, %rd26;
	mul.lo.s64 	%rd32, %rd44, %rd26;
	sub.s64 	%rd45, %rd3, %rd32;
$L__BB0_4:
	cvt.u32.u64 	%r10, %rd45;
	cvt.u32.u64 	%r11, %rd44;
	cvt.rn.f32.s32 	%f14, %r10;
	add.s64 	%rd33, %rd26, -1;
	cvt.rn.f32.u64 	%f15, %rd33;
	div.rn.f32 	%f16, %f14, %f15;
	sub.f32 	%f17, %f11, %f10;
	fma.rn.f32 	%f1, %f17, %f16, %f10;
	cvt.rn.f32.s32 	%f18, %r11;
	div.rn.f32 	%f19, %f18, %f15;
	sub.f32 	%f20, %f13, %f12;
	fma.rn.f32 	%f2, %f20, %f19, %f12;
	cvta.to.global.u64 	%rd34, %rd25;
	shl.b64 	%rd35, %rd3, 2;
	add.s64 	%rd10, %rd34, %rd35;
	mov.b32 	%r12, 0;
	st.global.u32 	[%rd10], %r12;
	setp.eq.s64 	%p3, %rd24, 0;
	@%p3 bra 	$L__BB0_13;
	mul.f32 	%f22, %f9, %f9;
	mov.f32 	%f23, 0f3F000000;
	div.rn.f32 	%f3, %f23, %f22;
	and.b64  	%rd11, %rd24, 3;
	setp.lt.u64 	%p4, %rd24, 4;
	mov.b64 	%rd50, 0;
	mov.f32 	%f156, 0f00000000;
	@%p4 bra 	$L__BB0_8;
	and.b64  	%rd50, %rd24, -4;
	add.s64 	%rd47, %rd2, 8;
	add.s64 	%rd46, %rd1, 8;
	mov.f32 	%f156, 0f00000000;
	mov.u64 	%rd48, %rd50;
$L__BB0_7:
	.pragma "nounroll";
	ld.global.f32 	%f25, [%rd47+-8];
	ld.global.f32 	%f26, [%rd46+-8];
	sub.f32 	%f27, %f1, %f25;
	sub.f32 	%f28, %f2, %f26;
	mul.f32 	%f29, %f27, %f27;
	mul.f32 	%f30, %f28, %f28;
	mul.f32 	%f31, %f3, %f30;
	fma.rn.f32 	%f32, %f3, %f29, %f31;
	fma.rn.f32 	%f33, %f32, 0fBBBB989D, 0f3F000000;
	cvt.sat.f32.f32 	%f34, %f33;
	mov.f32 	%f35, 0f4B400001;
	mov.f32 	%f36, 0f437C0000;
	fma.rm.f32 	%f37, %f34, %f36, %f35;
	add.f32 	%f38, %f37, 0fCB40007F;
	neg.f32 	%f39, %f38;
	fma.rn.f32 	%f40, %f32, 0fBFB8AA3B, %f39;
	fma.rn.f32 	%f41, %f32, 0fB2A57060, %f40;
	mov.b32 	%r13, %f37;
	shl.b32 	%r14, %r13, 23;
	mov.b32 	%f42, %r14;
	ex2.approx.ftz.f32 	%f43, %f41;
	fma.rn.f32 	%f44, %f43, %f42, %f156;
	st.global.f32 	[%rd10], %f44;
	ld.global.f32 	%f45, [%rd47+-4];
	ld.global.f32 	%f46, [%rd46+-4];
	sub.f32 	%f47, %f1, %f45;
	sub.f32 	%f48, %f2, %f46;
	mul.f32 	%f49, %f47, %f47;
	mul.f32 	%f50, %f48, %f48;
	mul.f32 	%f51, %f3, %f50;
	fma.rn.f32 	%f52, %f3, %f49, %f51;
	fma.rn.f32 	%f53, %f52, 0fBBBB989D, 0f3F000000;
	cvt.sat.f32.f32 	%f54, %f53;
	fma.rm.f32 	%f55, %f54, %f36, %f35;
	add.f32 	%f56, %f55, 0fCB40007F;
	neg.f32 	%f57, %f56;
	fma.rn.f32 	%f58, %f52, 0fBFB8AA3B, %f57;
	fma.rn.f32 	%f59, %f52, 0fB2A57060, %f58;
	mov.b32 	%r15, %f55;
	shl.b32 	%r16, %r15, 23;
	mov.b32 	%f60, %r16;
	ex2.approx.ftz.f32 	%f61, %f59;
	fma.rn.f32 	%f62, %f61, %f60, %f44;
	st.global.f32 	[%rd10], %f62;
	ld.global.f32 	%f63, [%rd47];
	ld.global.f32 	%f64, [%rd46];
	sub.f32 	%f65, %f1, %f63;
	sub.f32 	%f66, %f2, %f64;
	mul.f32 	%f67, %f65, %f65;
	mul.f32 	%f68, %f66, %f66;
	mul.f32 	%f69, %f3, %f68;
	fma.rn.f32 	%f70, %f3, %f67, %f69;
	fma.rn.f32 	%f71, %f70, 0fBBBB989D, 0f3F000000;
	cvt.sat.f32.f32 	%f72, %f71;
	fma.rm.f32 	%f73, %f72, %f36, %f35;
	add.f32 	%f74, %f73, 0fCB40007F;
	neg.f32 	%f75, %f74;
	fma.rn.f32 	%f76, %f70, 0fBFB8AA3B, %f75;
	fma.rn.f32 	%f77, %f70, 0fB2A57060, %f76;
	mov.b32 	%r17, %f73;
	shl.b32 	%r18, %r17, 23;
	mov.b32 	%f78, %r18;
	ex2.approx.ftz.f32 	%f79, %f77;
	fma.rn.f32 	%f80, %f79, %f78, %f62;
	st.global.f32 	[%rd10], %f80;
	ld.global.f32 	%f81, [%rd47+4];
	ld.global.f32 	%f82, [%rd46+4];
	sub.f32 	%f83, %f1, %f81;
	sub.f32 	%f84, %f2, %f82;
	mul.f32 	%f85, %f83, %f83;
	mul.f32 	%f86, %f84, %f84;
	mul.f32 	%f87, %f3, %f86;
	fma.rn.f32 	%f88, %f3, %f85, %f87;
	fma.rn.f32 	%f89, %f88, 0fBBBB989D, 0f3F000000;
	cvt.sat.f32.f32 	%f90, %f89;
	fma.rm.f32 	%f91, %f90, %f36, %f35;
	add.f32 	%f92, %f91, 0fCB40007F;
	neg.f32 	%f93, %f92;
	fma.rn.f32 	%f94, %f88, 0fBFB8AA3B, %f93;
	fma.rn.f32 	%f95, %f88, 0fB2A57060, %f94;
	mov.b32 	%r19, %f91;
	shl.b32 	%r20, %r19, 23;
	mov.b32 	%f96, %r20;
	ex2.approx.ftz.f32 	%f97, %f95;
	fma.rn.f32 	%f156, %f97, %f96, %f80;
	st.global.f32 	[%rd10], %f156;
	add.s64 	%rd48, %rd48, -4;
	add.s64 	%rd47, %rd47, 16;
	add.s64 	%rd46, %rd46, 16;
	setp.ne.s64 	%p5, %rd48, 0;
	@%p5 bra 	$L__BB0_7;
$L__BB0_8:
	setp.eq.s64 	%p6, %rd11, 0;
	@%p6 bra 	$L__BB0_13;
	setp.eq.s64 	%p7, %rd11, 1;
	@%p7 bra 	$L__BB0_11;
	shl.b64 	%rd37, %rd50, 2;
	add.s64 	%rd38, %rd2, %rd37;
	ld.global.f32 	%f98, [%rd38];
	add.s64 	%rd39, %rd1, %rd37;
	ld.global.f32 	%f99, [%rd39];
	sub.f32 	%f100, %f1, %f98;
	sub.f32 	%f101, %f2, %f99;
	mul.f32 	%f102, %f100, %f100;
	mul.f32 	%f103, %f101, %f101;
	mul.f32 	%f104, %f3, %f103;
	fma.rn.f32 	%f105, %f3, %f102, %f104;
	fma.rn.f32 	%f106, %f105, 0fBBBB989D, 0f3F000000;
	cvt.sat.f32.f32 	%f107, %f106;
	mov.f32 	%f108, 0f4B400001;
	mov.f32 	%f109, 0f437C0000;
	fma.rm.f32 	%f110, %f107, %f109, %f108;
	add.f32 	%f111, %f110, 0fCB40007F;
	neg.f32 	%f112, %f111;
	fma.rn.f32 	%f113, %f105, 0fBFB8AA3B, %f112;
	fma.rn.f32 	%f114, %f105, 0fB2A57060, %f113;
	mov.b32 	%r21, %f110;
	shl.b32 	%r22, %r21, 23;
	mov.b32 	%f115, %r22;
	ex2.approx.ftz.f32 	%f116, %f114;
	fma.rn.f32 	%f117, %f116, %f115, %f156;
	st.global.f32 	[%rd10], %f117;
	ld.global.f32 	%f118, [%rd38+4];
	ld.global.f32 	%f119, [%rd39+4];
	sub.f32 	%f120, %f1, %f118;
	sub.f32 	%f121, %f2, %f119;
	mul.f32 	%f122, %f120, %f120;
	mul.f32 	%f123, %f121, %f121;
	mul.f32 	%f124, %f3, %f123;
	fma.rn.f32 	%f125, %f3, %f122, %f124;
	fma.rn.f32 	%f126, %f125, 0fBBBB989D, 0f3F000000;
	cvt.sat.f32.f32 	%f127, %f126;
	fma.rm.f32 	%f128, %f127, %f109, %f108;
	add.f32 	%f129, %f128, 0fCB40007F;
	neg.f32 	%f130, %f129;
	fma.rn.f32 	%f131, %f125, 0fBFB8AA3B, %f130;
	fma.rn.f32 	%f132, %f125, 0fB2A57060, %f131;
	mov.b32 	%r23, %f128;
	shl.b32 	%r24, %r23, 23;
	mov.b32 	%f133, %r24;
	ex2.approx.ftz.f32 	%f134, %f132;
	fma.rn.f32 	%f156, %f134, %f133, %f117;
	st.global.f32 	[%rd10], %f156;
	add.s64 	%rd50, %rd50, 2;
$L__BB0_11:
	and.b64  	%rd40, %rd24, 1;
	setp.eq.b64 	%p8, %rd40, 1;
	not.pred 	%p9, %p8;
	@%p9 bra 	$L__BB0_13;
	shl.b64 	%rd41, %rd50, 2;
	add.s64 	%rd42, %rd2, %rd41;
	ld.global.f32 	%f135, [%rd42];
	add.s64 	%rd43, %rd1, %rd41;
	ld.global.f32 	%f136, [%rd43];
	sub.f32 	%f137, %f1, %f135;
	sub.f32 	%f138, %f2, %f136;
	mul.f32 	%f139, %f137, %f137;
	mul.f32 	%f140, %f138, %f138;
	mul.f32 	%f141, %f3, %f140;
	fma.rn.f32 	%f142, %f3, %f139, %f141;
	fma.rn.f32 	%f143, %f142, 0fBBBB989D, 0f3F000000;
	cvt.sat.f32.f32 	%f144, %f143;
	mov.f32 	%f145, 0f4B400001;
	mov.f32 	%f146, 0f437C0000;
	fma.rm.f32 	%f147, %f144, %f146, %f145;
	add.f32 	%f148, %f147, 0fCB40007F;
	neg.f32 	%f149, %f148;
	fma.rn.f32 	%f150, %f142, 0fBFB8AA3B, %f149;
	fma.rn.f32 	%f151, %f142, 0fB2A57060, %f150;
	mov.b32 	%r25, %f147;
	shl.b32 	%r26, %r25, 23;
	mov.b32 	%f152, %r26;
	ex2.approx.ftz.f32 	%f153, %f151;
	fma.rn.f32 	%f154, %f153, %f152, %f156;
	st.global.f32 	[%rd10], %f154;
$L__BB0_13:
	ret;

}
	// .globl	_Z14optimizedKDE2DPKfS0_mfffffPfm
.visible .entry _Z14optimizedKDE2DPKfS0_mfffffPfm(
	.param .u64 .ptr .align 1 _Z14optimizedKDE2DPKfS0_mfffffPfm_param_0,
	.param .u64 .ptr .align 1 _Z14optimizedKDE2DPKfS0_mfffffPfm_param_1,
	.param .u64 _Z14optimizedKDE2DPKfS0_mfffffPfm_param_2,
	.param .f32 _Z14optimizedKDE2DPKfS0_mfffffPfm_param_3,
	.param .f32 _Z14optimizedKDE2DPKfS0_mfffffPfm_param_4,
	.param .f32 _Z14optimizedKDE2DPKfS0_mfffffPfm_param_5,
	.param .f32 _Z14optimizedKDE2DPKfS0_mfffffPfm_param_6,
	.param .f32 _Z14optimizedKDE2DPKfS0_mfffffPfm_param_7,
	.param .u64 .ptr .align 1 _Z14optimizedKDE2DPKfS0_mfffffPfm_param_8,
	.param .u64 _Z14optimizedKDE2DPKfS0_mfffffPfm_param_9
)
{
	.reg .pred 	%p<18>;
	.reg .b32 	%r<63>;
	.reg .b32 	%f<136>;
	.reg .b64 	%rd<74>;
	// demoted variable
	.shared .align 4 .b8 _ZZ14optimizedKDE2DPKfS0_mfffffPfmE2yd[4000];
	ld.param.u64 	%rd45, [_Z14optimizedKDE2DPKfS0_mfffffPfm_param_0];
	ld.param.u64 	%rd46, [_Z14optimizedKDE2DPKfS0_mfffffPfm_param_1];
	ld.param.u64 	%rd42, [_Z14optimizedKDE2DPKfS0_mfffffPfm_param_2];
	ld.param.f32 	%f11, [_Z14optimizedKDE2DPKfS0_mfffffPfm_param_3];
	ld.param.f32 	%f12, [_Z14optimizedKDE2DPKfS0_mfffffPfm_param_4];
	ld.param.f32 	%f13, [_Z14optimizedKDE2DPKfS0_mfffffPfm_param_5];
	ld.param.f32 	%f14, [_Z14optimizedKDE2DPKfS0_mfffffPfm_param_6];
	ld.param.f32 	%f15, [_Z14optimizedKDE2DPKfS0_mfffffPfm_param_7];
	ld.param.u64 	%rd43, [_Z14optimizedKDE2DPKfS0_mfffffPfm_param_8];
	ld.param.u64 	%rd44, [_Z14optimizedKDE2DPKfS0_mfffffPfm_param_9];
	cvta.to.global.u64 	%rd1, %rd46;
	cvta.to.global.u64 	%rd2, %rd45;
	mov.u32 	%r19, %ntid.x;
	mov.u32 	%r20, %ctaid.x;
	mov.u32 	%r1, %tid.x;
	mad.lo.s32 	%r21, %r19, %r20, %r1;
	cvt.s64.s32 	%rd3, %r21;
	mul.lo.s64 	%rd47, %rd44, %rd44;
	setp.le.u64 	%p1, %rd47, %rd3;
	@%p1 bra 	$L__BB1_29;
	or.b64  	%rd48, %rd3, %rd44;
	and.b64  	%rd49, %rd48, -4294967296;
	setp.ne.s64 	%p2, %rd49, 0;
	@%p2 bra 	$L__BB1_3;
	cvt.u32.u64 	%r22, %rd44;
	cvt.u32.u64 	%r23, %rd3;
	div.u32 	%r24, %r23, %r22;
	mul.lo.s32 	%r25, %r24, %r22;
	sub.s32 	%r26, %r23, %r25;
	cvt.u64.u32 	%rd62, %r24;
	cvt.u64.u32 	%rd63, %r26;
	bra.uni 	$L__BB1_4;
$L__BB1_3:
	div.u64 	%rd62, %rd3, %rd44;
	mul.lo.s64 	%rd50, %rd62, %rd44;
	sub.s64 	%rd63, %rd3, %rd50;
$L__BB1_4:
	cvt.u32.u64 	%r27, %rd63;
	cvt.u32.u64 	%r28, %rd62;
	cvt.rn.f32.s32 	%f16, %r27;
	add.s64 	%rd51, %rd44, -1;
	cvt.rn.f32.u64 	%f17, %rd51;
	div.rn.f32 	%f18, %f16, %f17;
	sub.f32 	%f19, %f13, %f12;
	fma.rn.f32 	%f1, %f19, %f18, %f12;
	cvt.rn.f32.s32 	%f20, %r28;
	div.rn.f32 	%f21, %f20, %f17;
	sub.f32 	%f22, %f15, %f14;
	fma.rn.f32 	%f2, %f22, %f21, %f14;
	setp.eq.s64 	%p3, %rd42, 0;
	@%p3 bra 	$L__BB1_21;
	add.s64 	%rd52, %rd42, -1;
	shr.u64 	%rd53, %rd52, 8;
	add.s64 	%rd10, %rd53, 1;
	and.b64  	%rd68, %rd10, 3;
	setp.lt.u64 	%p4, %rd42, 769;
	mov.b32 	%r57, 0;
	@%p4 bra 	$L__BB1_16;
	and.b64  	%rd66, %rd10, 144115188075855868;
	cvt.u64.u32 	%rd67, %r1;
	mul.wide.u32 	%rd54, %r1, 4;
	add.s64 	%rd55, %rd54, 2048;
	add.s64 	%rd65, %rd2, %rd55;
	add.s64 	%rd64, %rd1, %rd55;
	shl.b32 	%r31, %r1, 3;
	mov.u32 	%r32, _ZZ14optimizedKDE2DPKfS0_mfffffPfmE2yd;
	add.s32 	%r33, %r31, %r32;
	add.s32 	%r55, %r33, 4096;
	mov.b32 	%r57, 0;
$L__BB1_7:
	setp.le.u64 	%p5, %rd42, %rd67;
	@%p5 bra 	$L__BB1_9;
	ld.global.f32 	%f23, [%rd65+-2048];
	st.shared.f32 	[%r55+-4096], %f23;
	ld.global.f32 	%f24, [%rd64+-2048];
	st.shared.f32 	[%r55+-4092], %f24;
$L__BB1_9:
	add.s64 	%rd56, %rd67, 256;
	setp.le.u64 	%p6, %rd42, %rd56;
	@%p6 bra 	$L__BB1_11;
	ld.global.f32 	%f25, [%rd65+-1024];
	st.shared.f32 	[%r55+-2048], %f25;
	ld.global.f32 	%f26, [%rd64+-1024];
	st.shared.f32 	[%r55+-2044], %f26;
$L__BB1_11:
	add.s64 	%rd57, %rd67, 512;
	setp.le.u64 	%p7, %rd42, %rd57;
	@%p7 bra 	$L__BB1_13;
	ld.global.f32 	%f27, [%rd65];
	st.shared.f32 	[%r55], %f27;
	ld.global.f32 	%f28, [%rd64];
	st.shared.f32 	[%r55+4], %f28;
$L__BB1_13:
	add.s64 	%rd58, %rd67, 768;
	setp.le.u64 	%p8, %rd42, %rd58;
	@%p8 bra 	$L__BB1_15;
	ld.global.f32 	%f29, [%rd65+1024];
	st.shared.f32 	[%r55+2048], %f29;
	ld.global.f32 	%f30, [%rd64+1024];
	st.shared.f32 	[%r55+2052], %f30;
$L__BB1_15:
	add.s32 	%r57, %r57, 1024;
	add.s64 	%rd67, %rd67, 1024;
	add.s64 	%rd66, %rd66, -4;
	add.s64 	%rd65, %rd65, 4096;
	add.s64 	%rd64, %rd64, 4096;
	add.s32 	%r55, %r55, 8192;
	setp.ne.s64 	%p9, %rd66, 0;
	@%p9 bra 	$L__BB1_7;
$L__BB1_16:
	setp.eq.s64 	%p10, %rd68, 0;
	@%p10 bra 	$L__BB1_21;
	add.s32 	%r34, %r1, %r57;
	shl.b32 	%r35, %r34, 3;
	mov.u32 	%r36, _ZZ14optimizedKDE2DPKfS0_mfffffPfmE2yd;
	add.s32 	%r37, %r35, %r36;
	add.s32 	%r58, %r37, 4;
	cvt.u64.u32 	%rd69, %r34;
	mul.wide.u32 	%rd59, %r34, 4;
	add.s64 	%rd71, %rd1, %rd59;
	add.s64 	%rd70, %rd2, %rd59;
$L__BB1_18:
	.pragma "nounroll";
	setp.le.u64 	%p11, %rd42, %rd69;
	@%p11 bra 	$L__BB1_20;
	ld.global.f32 	%f31, [%rd70];
	st.shared.f32 	[%r58+-4], %f31;
	ld.global.f32 	%f32, [%rd71];
	st.shared.f32 	[%r58], %f32;
$L__BB1_20:
	add.s32 	%r58, %r58, 2048;
	add.s64 	%rd71, %rd71, 1024;
	add.s64 	%rd70, %rd70, 1024;
	add.s64 	%rd69, %rd69, 256;
	add.s64 	%rd68, %rd68, -1;
	setp.ne.s64 	%p12, %rd68, 0;
	@%p12 bra 	$L__BB1_18;
$L__BB1_21:
	setp.eq.s64 	%p13, %rd42, 0;
	bar.sync 	0;
	cvta.to.global.u64 	%rd60, %rd43;
	shl.b64 	%rd61, %rd3, 2;
	add.s64 	%rd35, %rd60, %rd61;
	mov.f32 	%f135, 0f00000000;
	@%p13 bra 	$L__BB1_28;
	mul.f32 	%f36, %f11, %f11;
	mov.f32 	%f37, 0f3F000000;
	div.rn.f32 	%f3, %f37, %f36;
	and.b64  	%rd73, %rd42, 3;
	setp.lt.u64 	%p14, %rd42, 4;
	mov.f32 	%f135, 0f00000000;
	mov.b32 	%r61, 0;
	@%p14 bra 	$L__BB1_25;
	mov.u32 	%r41, _ZZ14optimizedKDE2DPKfS0_mfffffPfmE2yd;
	add.s32 	%r59, %r41, 16;
	and.b64  	%rd72, %rd42, -4;
	mov.f32 	%f135, 0f00000000;
	mov.b32 	%r61, 0;
$L__BB1_24:
	ld.shared.f32 	%f39, [%r59+-16];
	ld.shared.f32 	%f40, [%r59+-12];
	sub.f32 	%f41, %f1, %f39;
	sub.f32 	%f42, %f2, %f40;
	mul.f32 	%f43, %f41, %f41;
	mul.f32 	%f44, %f42, %f42;
	mul.f32 	%f45, %f3, %f44;
	fma.rn.f32 	%f46, %f3, %f43, %f45;
	fma.rn.f32 	%f47, %f46, 0fBBBB989D, 0f3F000000;
	cvt.sat.f32.f32 	%f48, %f47;
	mov.f32 	%f49, 0f4B400001;
	mov.f32 	%f50, 0f437C0000;
	fma.rm.f32 	%f51, %f48, %f50, %f49;
	add.f32 	%f52, %f51, 0fCB40007F;
	neg.f32 	%f53, %f52;
	fma.rn.f32 	%f54, %f46, 0fBFB8AA3B, %f53;
	fma.rn.f32 	%f55, %f46, 0fB2A57060, %f54;
	mov.b32 	%r42, %f51;
	shl.b32 	%r43, %r42, 23;
	mov.b32 	%f56, %r43;
	ex2.approx.ftz.f32 	%f57, %f55;
	fma.rn.f32 	%f58, %f57, %f56, %f135;
	ld.shared.f32 	%f59, [%r59+-8];
	ld.shared.f32 	%f60, [%r59+-4];
	sub.f32 	%f61, %f1, %f59;
	sub.f32 	%f62, %f2, %f60;
	mul.f32 	%f63, %f61, %f61;
	mul.f32 	%f64, %f62, %f62;
	mul.f32 	%f65, %f3, %f64;
	fma.rn.f32 	%f66, %f3, %f63, %f65;
	fma.rn.f32 	%f67, %f66, 0fBBBB989D, 0f3F000000;
	cvt.sat.f32.f32 	%f68, %f67;
	fma.rm.f32 	%f69, %f68, %f50, %f49;
	add.f32 	%f70, %f69, 0fCB40007F;
	neg.f32 	%f71, %f70;
	fma.rn.f32 	%f72, %f66, 0fBFB8AA3B, %f71;
	fma.rn.f32 	%f73, %f66, 0fB2A57060, %f72;
	mov.b32 	%r44, %f69;
	shl.b32 	%r45, %r44, 23;
	mov.b32 	%f74, %r45;
	ex2.approx.ftz.f32 	%f75, %f73;
	fma.rn.f32 	%f76, %f75, %f74, %f58;
	ld.shared.f32 	%f77, [%r59];
	ld.shared.f32 	%f78, [%r59+4];
	sub.f32 	%f79, %f1, %f77;
	sub.f32 	%f80, %f2, %f78;
	mul.f32 	%f81, %f79, %f79;
	mul.f32 	%f82, %f80, %f80;
	mul.f32 	%f83, %f3, %f82;
	fma.rn.f32 	%f84, %f3, %f81, %f83;
	fma.rn.f32 	%f85, %f84, 0fBBBB989D, 0f3F000000;
	cvt.sat.f32.f32 	%f86, %f85;
	fma.rm.f32 	%f87, %f86, %f50, %f49;
	add.f32 	%f88, %f87, 0fCB40007F;
	neg.f32 	%f89, %f88;
	fma.rn.f32 	%f90, %f84, 0fBFB8AA3B, %f89;
	fma.rn.f32 	%f91, %f84, 0fB2A57060, %f90;
	mov.b32 	%r46, %f87;
	shl.b32 	%r47, %r46, 23;
	mov.b32 	%f92, %r47;
	ex2.approx.ftz.f32 	%f93, %f91;
	fma.rn.f32 	%f94, %f93, %f92, %f76;
	ld.shared.f32 	%f95, [%r59+8];
	ld.shared.f32 	%f96, [%r59+12];
	sub.f32 	%f97, %f1, %f95;
	sub.f32 	%f98, %f2, %f96;
	mul.f32 	%f99, %f97, %f97;
	mul.f32 	%f100, %f98, %f98;
	mul.f32 	%f101, %f3, %f100;
	fma.rn.f32 	%f102, %f3, %f99, %f101;
	fma.rn.f32 	%f103, %f102, 0fBBBB989D, 0f3F000000;
	cvt.sat.f32.f32 	%f104, %f103;
	fma.rm.f32 	%f105, %f104, %f50, %f49;
	add.f32 	%f106, %f105, 0fCB40007F;
	neg.f32 	%f107, %f106;
	fma.rn.f32 	%f108, %f102, 0fBFB8AA3B, %f107;
	fma.rn.f32 	%f109, %f102, 0fB2A57060, %f108;
	mov.b32 	%r48, %f105;
	shl.b32 	%r49, %r48, 23;
	mov.b32 	%f110, %r49;
	ex2.approx.ftz.f32 	%f111, %f109;
	fma.rn.f32 	%f135, %f111, %f110, %f94;
	add.s32 	%r61, %r61, 4;
	add.s64 	%rd72, %rd72, -4;
	add.s32 	%r59, %r59, 32;
	setp.ne.s64 	%p15, %rd72, 0;
	@%p15 bra 	$L__BB1_24;
$L__BB1_25:
	setp.eq.s64 	%p16, %rd73, 0;
	@%p16 bra 	$L__BB1_28;
	shl.b32 	%r50, %r61, 3;
	mov.u32 	%r51, _ZZ14optimizedKDE2DPKfS0_mfffffPfmE2yd;
	add.s32 	%r52, %r50, %r51;
	add.s32 	%r62, %r52, 4;
$L__BB1_27:
	.pragma "nounroll";
	ld.shared.f32 	%f112, [%r62+-4];
	ld.shared.f32 	%f113, [%r62];
	sub.f32 	%f114, %f1, %f112;
	sub.f32 	%f115, %f2, %f113;
	mul.f32 	%f116, %f114, %f114;
	mul.f32 	%f117, %f115, %f115;
	mul.f32 	%f118, %f3, %f117;
	fma.rn.f32 	%f119, %f3, %f116, %f118;
	fma.rn.f32 	%f120, %f119, 0fBBBB989D, 0f3F000000;
	cvt.sat.f32.f32 	%f121, %f120;
	mov.f32 	%f122, 0f4B400001;
	mov.f32 	%f123, 0f437C0000;
	fma.rm.f32 	%f124, %f121, %f123, %f122;
	add.f32 	%f125, %f124, 0fCB40007F;
	neg.f32 	%f126, %f125;
	fma.rn.f32 	%f127, %f119, 0fBFB8AA3B, %f126;
	fma.rn.f32 	%f128, %f119, 0fB2A57060, %f127;
	mov.b32 	%r53, %f124;
	shl.b32 	%r54, %r53, 23;
	mov.b32 	%f129, %r54;
	ex2.approx.ftz.f32 	%f130, %f128;
	fma.rn.f32 	%f135, %f130, %f129, %f135;
	add.s32 	%r62, %r62, 8;
	add.s64 	%rd73, %rd73, -1;
	setp.ne.s64 	%p17, %rd73, 0;
	@%p17 bra 	$L__BB1_27;
$L__BB1_28:
	st.global.f32 	[%rd35], %f135;
$L__BB1_29:
	ret;

}


// ===== COMPILED SASS (sm_100) =====

	.target	sm_100

	.elftype	@"ET_EXEC"


//--------------------- .note.nv.tkinfo           --------------------------
	.section	.note.nv.tkinfo,"",@"SHT_NOTE"
	.sectionflags	@"SHF_NOTE_NV_TKINFO"
	.tkinfo
        /*0018*/ 	.word	0x00000002
        /*0030*/ 	.string	""
        /*0030*/ 	.string	"ptxas"
        /*0030*/ 	.string	"Cuda compilation tools, release 13.0, V13.0.88"
        /*0030*/ 	.string	"Build cuda_13.0.r13.0/compiler.36424714_0"
        /*0030*/ 	.string	"-arch sm_100 -m 64 "



//--------------------- .note.nv.cuinfo           --------------------------
	.section	.note.nv.cuinfo,"",@"SHT_NOTE"
	.sectionflags	@"SHF_NOTE_NV_CUINFO"
        /*0018*/ 	.short	0x0002
        /*001a*/ 	.short	0x0064
        /*001c*/ 	.short	0x0082
	.zero		2


//--------------------- .nv.info                  --------------------------
	.section	.nv.info,"",@"SHT_CUDA_INFO"
	.align	4


	//----- nvinfo : EIATTR_REGCOUNT
	.align		4
        /*0000*/ 	.byte	0x04, 0x2f
        /*0002*/ 	.short	(.L_1 - .L_0)
	.align		4
.L_0:
        /*0004*/ 	.word	index@(_Z24KDEEstimator2DCUDAKernelPKfS0_mfffffPfm)
        /*0008*/ 	.word	0x00000019


	//----- nvinfo : EIATTR_FRAME_SIZE
	.align		4
.L_1:
        /*000c*/ 	.byte	0x04, 0x11
        /*000e*/ 	.short	(.L_3 - .L_2)
	.align		4
.L_2:
        /*0010*/ 	.word	index@($__internal_3_$__cuda_sm3x_div_rn_noftz_f32_slowpath)
        /*0014*/ 	.word	0x00000000


	//----- nvinfo : EIATTR_FRAME_SIZE
	.align		4
.L_3:
        /*0018*/ 	.byte	0x04, 0x11
        /*001a*/ 	.short	(.L_5 - .L_4)
	.align		4
.L_4:
        /*001c*/ 	.word	index@($__internal_2_$__cuda_sm20_div_u64)
        /*0020*/ 	.word	0x00000000


	//----- nvinfo : EIATTR_FRAME_SIZE
	.align		4
.L_5:
        /*0024*/ 	.byte	0x04, 0x11
        /*0026*/ 	.short	(.L_7 - .L_6)
	.align		4
.L_6:
        /*0028*/ 	.word	index@(_Z24KDEEstimator2DCUDAKernelPKfS0_mfffffPfm)
        /*002c*/ 	.word	0x00000000


	//----- nvinfo : EIATTR_REGCOUNT
	.align		4
.L_7:
        /*0030*/ 	.byte	0x04, 0x2f
        /*0032*/ 	.short	(.L_9 - .L_8)
	.align		4
.L_8:
        /*0034*/ 	.word	index@(_Z14optimizedKDE2DPKfS0_mfffffPfm)
        /*0038*/ 	.word	0x0000001f


	//----- nvinfo : EIATTR_FRAME_SIZE
	.align		4
.L_9:
        /*003c*/ 	.byte	0x04, 0x11
        /*003e*/ 	.short	(.L_11 - .L_10)
	.align		4
.L_10:
        /*0040*/ 	.word	index@($__internal_1_$__cuda_sm3x_div_rn_noftz_f32_slowpath)
        /*0044*/ 	.word	0x00000000


	//----- nvinfo : EIATTR_FRAME_SIZE
	.align		4
.L_11:
        /*0048*/ 	.byte	0x04, 0x11
        /*004a*/ 	.short	(.L_13 - .L_12)
	.align		4
.L_12:
        /*004c*/ 	.word	index@($__internal_0_$__cuda_sm20_div_u64)
        /*0050*/ 	.word	0x00000000


	//----- nvinfo : EIATTR_FRAME_SIZE
	.align		4
.L_13:
        /*0054*/ 	.byte	0x04, 0x11
        /*0056*/ 	.short	(.L_15 - .L_14)
	.align		4
.L_14:
        /*0058*/ 	.word	index@(_Z14optimizedKDE2DPKfS0_mfffffPfm)
        /*005c*/ 	.word	0x00000000


	//----- nvinfo : EIATTR_MIN_STACK_SIZE
	.align		4
.L_15:
        /*0060*/ 	.byte	0x04, 0x12
        /*0062*/ 	.short	(.L_17 - .L_16)
	.align		4
.L_16:
        /*0064*/ 	.word	index@(_Z14optimizedKDE2DPKfS0_mfffffPfm)
        /*0068*/ 	.word	0x00000000


	//----- nvinfo : EIATTR_MIN_STACK_SIZE
	.align		4
.L_17:
        /*006c*/ 	.byte	0x04, 0x12
        /*006e*/ 	.short	(.L_19 - .L_18)
	.align		4
.L_18:
        /*0070*/ 	.word	index@(_Z24KDEEstimator2DCUDAKernelPKfS0_mfffffPfm)
        /*0074*/ 	.word	0x00000000
.L_19:


//--------------------- .nv.compat                --------------------------
	.section	.nv.compat,"",@"SHT_CUDA_COMPAT_INFO"
	.align	4
        /*0000*/ 	.byte	0x02, 0x09, 0x00, 0x00, 0x02, 0x02, 0x01, 0x00, 0x02, 0x05, 0x05, 0x00, 0x03, 0x07, 0x01, 0x01
        /*0010*/ 	.byte	0x02, 0x03, 0x00, 0x00, 0x02, 0x06, 0x01, 0x00, 0x04, 0x0b, 0x08, 0x00, 0x01, 0x00, 0x00, 0x00
        /*0020*/ 	.byte	0x00, 0x00, 0x00, 0x00


//--------------------- .nv.info._Z14optimizedKDE2DPKfS0_mfffffPfm --------------------------
	.section	.nv.info._Z14optimizedKDE2DPKfS0_mfffffPfm,"",@"SHT_CUDA_INFO"
	.sectionflags	@""
	.align	4


	//----- nvinfo : EIATTR_CUDA_API_VERSION
	.align		4
        /*0000*/ 	.byte	0x04, 0x37
        /*0002*/ 	.short	(.L_21 - .L_20)
.L_20:
        /*0004*/ 	.word	0x00000082


	//----- nvinfo : EIATTR_KPARAM_INFO
	.align		4
.L_21:
        /*0008*/ 	.byte	0x04, 0x17
        /*000a*/ 	.short	(.L_23 - .L_22)
.L_22:
        /*000c*/ 	.word	0x00000000
        /*0010*/ 	.short	0x0009
        /*0012*/ 	.short	0x0038
        /*0014*/ 	.byte	0x00, 0xf0, 0x21, 0x00


	//----- nvinfo : EIATTR_KPARAM_INFO
	.align		4
.L_23:
        /*0018*/ 	.byte	0x04, 0x17
        /*001a*/ 	.short	(.L_25 - .L_24)
.L_24:
        /*001c*/ 	.word	0x00000000
        /*0020*/ 	.short	0x0008
        /*0022*/ 	.short	0x0030
        /*0024*/ 	.byte	0x00, 0xf5, 0x21, 0x00


	//----- nvinfo : EIATTR_KPARAM_INFO
	.align		4
.L_25:
        /*0028*/ 	.byte	0x04, 0x17
        /*002a*/ 	.short	(.L_27 - .L_26)
.L_26:
        /*002c*/ 	.word	0x00000000
        /*0030*/ 	.short	0x0007
        /*0032*/ 	.short	0x0028
        /*0034*/ 	.byte	0x00, 0xf0, 0x11, 0x00


	//----- nvinfo : EIATTR_KPARAM_INFO
	.align		4
.L_27:
        /*0038*/ 	.byte	0x04, 0x17
        /*003a*/ 	.short	(.L_29 - .L_28)
.L_28:
        /*003c*/ 	.word	0x00000000
        /*0040*/ 	.short	0x0006
        /*0042*/ 	.short	0x0024
        /*0044*/ 	.byte	0x00, 0xf0, 0x11, 0x00


	//----- nvinfo : EIATTR_KPARAM_INFO
	.align		4
.L_29:
        /*0048*/ 	.byte	0x04, 0x17
        /*004a*/ 	.short	(.L_31 - .L_30)
.L_30:
        /*004c*/ 	.word	0x00000000
        /*0050*/ 	.short	0x0005
        /*0052*/ 	.short	0x0020
        /*0054*/ 	.byte	0x00, 0xf0, 0x11, 0x00


	//----- nvinfo : EIATTR_KPARAM_INFO
	.align		4
.L_31:
        /*0058*/ 	.byte	0x04, 0x17
        /*005a*/ 	.short	(.L_33 - .L_32)
.L_32:
        /*005c*/ 	.word	0x00000000
        /*0060*/ 	.short	0x0004
        /*0062*/ 	.short	0x001c
        /*0064*/ 	.byte	0x00, 0xf0, 0x11, 0x00


	//----- nvinfo : EIATTR_KPARAM_INFO
	.align		4
.L_33:
        /*0068*/ 	.byte	0x04, 0x17
        /*006a*/ 	.short	(.L_35 - .L_34)
.L_34:
        /*006c*/ 	.word	0x00000000
        /*0070*/ 	.short	0x0003
        /*0072*/ 	.short	0x0018
        /*0074*/ 	.byte	0x00, 0xf0, 0x11, 0x00


	//----- nvinfo : EIATTR_KPARAM_INFO
	.align		4
.L_35:
        /*0078*/ 	.byte	0x04, 0x17
        /*007a*/ 	.short	(.L_37 - .L_36)
.L_36:
        /*007c*/ 	.word	0x00000000
        /*0080*/ 	.short	0x0002
        /*0082*/ 	.short	0x0010
        /*0084*/ 	.byte	0x00, 0xf0, 0x21, 0x00


	//----- nvinfo : EIATTR_KPARAM_INFO
	.align		4
.L_37:
        /*0088*/ 	.byte	0x04, 0x17
        /*008a*/ 	.short	(.L_39 - .L_38)
.L_38:
        /*008c*/ 	.word	0x00000000
        /*0090*/ 	.short	0x0001
        /*0092*/ 	.short	0x0008
        /*0094*/ 	.byte	0x00, 0xf5, 0x21, 0x00


	//----- nvinfo : EIATTR_KPARAM_INFO
	.align		4
.L_39:
        /*0098*/ 	.byte	0x04, 0x17
        /*009a*/ 	.short	(.L_41 - .L_40)
.L_40:
        /*009c*/ 	.word	0x00000000
        /*00a0*/ 	.short	0x0000
        /*00a2*/ 	.short	0x0000
        /*00a4*/ 	.byte	0x00, 0xf5, 0x21, 0x00


	//----- nvinfo : EIATTR_SPARSE_MMA_MASK
	.align		4
.L_41:
        /*00a8*/ 	.byte	0x03, 0x50
        /*00aa*/ 	.short	0x0000


	//----- nvinfo : EIATTR_MAXREG_COUNT
	.align		4
        /*00ac*/ 	.byte	0x03, 0x1b
        /*00ae*/ 	.short	0x00ff


	//----- nvinfo : EIATTR_NUM_BARRIERS
	.align		4
        /*00b0*/ 	.byte	0x02, 0x4c
        /*00b2*/ 	.byte	0x01
	.zero		1


	//----- nvinfo : EIATTR_MERCURY_ISA_VERSION
	.align		4
        /*00b4*/ 	.byte	0x03, 0x5f
        /*00b6*/ 	.short	0x0101


	//----- nvinfo : EIATTR_VRC_CTA_INIT_COUNT
	.align		4
        /*00b8*/ 	.byte	0x02, 0x4a
	.zero		1
	.zero		1


	//----- nvinfo : EIATTR_EXIT_INSTR_OFFSETS
	.align		4
        /*00bc*/ 	.byte	0x04, 0x1c
        /*00be*/ 	.short	(.L_43 - .L_42)


	//   ....[0]....
.L_42:
        /*00c0*/ 	.word	0x000000e0


	//   ....[1]....
        /*00c4*/ 	.word	0x00002290


	//----- nvinfo : EIATTR_CRS_STACK_SIZE
	.align		4
.L_43:
        /*00c8*/ 	.byte	0x04, 0x1e
        /*00ca*/ 	.short	(.L_45 - .L_44)
.L_44:
        /*00cc*/ 	.word	0x00000000


	//----- nvinfo : EIATTR_CBANK_PARAM_SIZE
	.align		4
.L_45:
        /*00d0*/ 	.byte	0x03, 0x19
        /*00d2*/ 	.short	0x0040


	//----- nvinfo : EIATTR_PARAM_CBANK
	.align		4
        /*00d4*/ 	.byte	0x04, 0x0a
        /*00d6*/ 	.short	(.L_47 - .L_46)
	.align		4
.L_46:
        /*00d8*/ 	.word	index@(.nv.constant0._Z14optimizedKDE2DPKfS0_mfffffPfm)
        /*00dc*/ 	.short	0x0380
        /*00de*/ 	.short	0x0040


	//----- nvinfo : EIATTR_SW_WAR
	.align		4
.L_47:
        /*00e0*/ 	.byte	0x04, 0x36
        /*00e2*/ 	.short	(.L_49 - .L_48)
.L_48:
        /*00e4*/ 	.word	0x00000008
.L_49:


//--------------------- .nv.info._Z24KDEEstimator2DCUDAKernelPKfS0_mfffffPfm --------------------------
	.section	.nv.info._Z24KDEEstimator2DCUDAKernelPKfS0_mfffffPfm,"",@"SHT_CUDA_INFO"
	.sectionflags	@""
	.align	4


	//----- nvinfo : EIATTR_CUDA_API_VERSION
	.align		4
        /*0000*/ 	.byte	0x04, 0x37
        /*0002*/ 	.short	(.L_51 - .L_50)
.L_50:
        /*0004*/ 	.word	0x00000082


	//----- nvinfo : EIATTR_KPARAM_INFO
	.align		4
.L_51:
        /*0008*/ 	.byte	0x04, 0x17
        /*000a*/ 	.short	(.L_53 - .L_52)
.L_52:
        /*000c*/ 	.word	0x00000000
        /*0010*/ 	.short	0x0009
        /*0012*/ 	.short	0x0038
        /*0014*/ 	.byte	0x00, 0xf0, 0x21, 0x00


	//----- nvinfo : EIATTR_KPARAM_INFO
	.align		4
.L_53:
        /*0018*/ 	.byte	0x04, 0x17
        /*001a*/ 	.short	(.L_55 - .L_54)
.L_54:
        /*001c*/ 	.word	0x00000000
        /*0020*/ 	.short	0x0008
        /*0022*/ 	.short	0x0030
        /*0024*/ 	.byte	0x00, 0xf5, 0x21, 0x00


	//----- nvinfo : EIATTR_KPARAM_INFO
	.align		4
.L_55:
        /*0028*/ 	.byte	0x04, 0x17
        /*002a*/ 	.short	(.L_57 - .L_56)
.L_56:
        /*002c*/ 	.word	0x00000000
        /*0030*/ 	.short	0x0007
        /*0032*/ 	.short	0x0028
        /*0034*/ 	.byte	0x00, 0xf0, 0x11, 0x00


	//----- nvinfo : EIATTR_KPARAM_INFO
	.align		4
.L_57:
        /*0038*/ 	.byte	0x04, 0x17
        /*003a*/ 	.short	(.L_59 - .L_58)
.L_58:
        /*003c*/ 	.word	0x00000000
        /*0040*/ 	.short	0x0006
        /*0042*/ 	.short	0x0024
        /*0044*/ 	.byte	0x00, 0xf0, 0x11, 0x00


	//----- nvinfo : EIATTR_KPARAM_INFO
	.align		4
.L_59:
        /*0048*/ 	.byte	0x04, 0x17
        /*004a*/ 	.short	(.L_61 - .L_60)
.L_60:
        /*004c*/ 	.word	0x00000000
        /*0050*/ 	.short	0x0005
        /*0052*/ 	.short	0x0020
        /*0054*/ 	.byte	0x00, 0xf0, 0x11, 0x00


	//----- nvinfo : EIATTR_KPARAM_INFO
	.align		4
.L_61:
        /*0058*/ 	.byte	0x04, 0x17
        /*005a*/ 	.short	(.L_63 - .L_62)
.L_62:
        /*005c*/ 	.word	0x00000000
        /*0060*/ 	.short	0x0004
        /*0062*/ 	.short	0x001c
        /*0064*/ 	.byte	0x00, 0xf0, 0x11, 0x00


	//----- nvinfo : EIATTR_KPARAM_INFO
	.align		4
.L_63:
        /*0068*/ 	.byte	0x04, 0x17
        /*006a*/ 	.short	(.L_65 - .L_64)
.L_64:
        /*006c*/ 	.word	0x00000000
        /*0070*/ 	.short	0x0003
        /*0072*/ 	.short	0x0018
        /*0074*/ 	.byte	0x00, 0xf0, 0x11, 0x00


	//----- nvinfo : EIATTR_KPARAM_INFO
	.align		4
.L_65:
        /*0078*/ 	.byte	0x04, 0x17
        /*007a*/ 	.short	(.L_67 - .L_66)
.L_66:
        /*007c*/ 	.word	0x00000000
        /*0080*/ 	.short	0x0002
        /*0082*/ 	.short	0x0010
        /*0084*/ 	.byte	0x00, 0xf0, 0x21, 0x00


	//----- nvinfo : EIATTR_KPARAM_INFO
	.align		4
.L_67:
        /*0088*/ 	.byte	0x04, 0x17
        /*008a*/ 	.short	(.L_69 - .L_68)
.L_68:
        /*008c*/ 	.word	0x00000000
        /*0090*/ 	.short	0x0001
        /*0092*/ 	.short	0x0008
        /*0094*/ 	.byte	0x00, 0xf5, 0x21, 0x00


	//----- nvinfo : EIATTR_KPARAM_INFO
	.align		4
.L_69:
        /*0098*/ 	.byte	0x04, 0x17
        /*009a*/ 	.short	(.L_71 - .L_70)
.L_70:
        /*009c*/ 	.word	0x00000000
        /*00a0*/ 	.short	0x0000
        /*00a2*/ 	.short	0x0000
        /*00a4*/ 	.byte	0x00, 0xf5, 0x21, 0x00


	//----- nvinfo : EIATTR_SPARSE_MMA_MASK
	.align		4
.L_71:
        /*00a8*/ 	.byte	0x03, 0x50
        /*00aa*/ 	.short	0x0000


	//----- nvinfo : EIATTR_MAXREG_COUNT
	.align		4
        /*00ac*/ 	.byte	0x03, 0x1b
        /*00ae*/ 	.short	0x00ff


	//----- nvinfo : EIATTR_MERCURY_ISA_VERSION
	.align		4
        /*00b0*/ 	.byte	0x03, 0x5f
        /*00b2*/ 	.short	0x0101


	//----- nvinfo : EIATTR_VRC_CTA_INIT_COUNT
	.align		4
        /*00b4*/ 	.byte	0x02, 0x4a
	.zero		1
	.zero		1


	//----- nvinfo : EIATTR_EXIT_INSTR_OFFSETS
	.align		4
        /*00b8*/ 	.byte	0x04, 0x1c
        /*00ba*/ 	.short	(.L_73 - .L_72)


	//   ....[0]....
.L_72:
        /*00bc*/ 	.word	0x000000e0


	//   ....[1]....
        /*00c0*/ 	.word	0x000005c0


	//   ....[2]....
        /*00c4*/ 	.word	0x00000d60


	//   ....[3]....
        /*00c8*/ 	.word	0x000010a0


	//   ....[4]....
        /*00cc*/ 	.word	0x00001250


	//----- nvinfo : EIATTR_CRS_STACK_SIZE
	.align		4
.L_73:
        /*00d0*/ 	.byte	0x04, 0x1e
        /*00d2*/ 	.short	(.L_75 - .L_74)
.L_74:
        /*00d4*/ 	.word	0x00000000


	//----- nvinfo : EIATTR_CBANK_PARAM_SIZE
	.align		4
.L_75:
        /*00d8*/ 	.byte	0x03, 0x19
        /*00da*/ 	.short	0x0040


	//----- nvinfo : EIATTR_PARAM_CBANK
	.align		4
        /*00dc*/ 	.byte	0x04, 0x0a
        /*00de*/ 	.short	(.L_77 - .L_76)
	.align		4
.L_76:
        /*00e0*/ 	.word	index@(.nv.constant0._Z24KDEEstimator2DCUDAKernelPKfS0_mfffffPfm)
        /*00e4*/ 	.short	0x0380
        /*00e6*/ 	.short	0x0040


	//----- nvinfo : EIATTR_SW_WAR
	.align		4
.L_77:
        /*00e8*/ 	.byte	0x04, 0x36
        /*00ea*/ 	.short	(.L_79 - .L_78)
.L_78:
        /*00ec*/ 	.word	0x00000008
.L_79:


//--------------------- .nv.callgraph             --------------------------
	.section	.nv.callgraph,"",@"SHT_CUDA_CALLGRAPH"
	.align	4
	.sectionentsize	8
	.align		4
        /*0000*/ 	.word	0x00000000
	.align		4
        /*0004*/ 	.word	0xffffffff
	.align		4
        /*0008*/ 	.word	0x00000000
	.align		4
        /*000c*/ 	.word	0xfffffffe
	.align		4
        /*0010*/ 	.word	0x00000000
	.align		4
        /*0014*/ 	.word	0xfffffffd
	.align		4
        /*0018*/ 	.word	0x00000000
	.align		4
        /*001c*/ 	.word	0xfffffffc


//--------------------- .text._Z14optimizedKDE2DPKfS0_mfffffPfm --------------------------
	.section	.text._Z14optimizedKDE2DPKfS0_mfffffPfm,"ax",@progbits
	.align	128
        .global         _Z14optimizedKDE2DPKfS0_mfffffPfm
        .type           _Z14optimizedKDE2DPKfS0_mfffffPfm,@function
        .size           _Z14optimizedKDE2DPKfS0_mfffffPfm,(.L_x_56 - _Z14optimizedKDE2DPKfS0_mfffffPfm)
        .other          _Z14optimizedKDE2DPKfS0_mfffffPfm,@"STO_CUDA_ENTRY STV_DEFAULT"
_Z14optimizedKDE2DPKfS0_mfffffPfm:
.text._Z14optimizedKDE2DPKfS0_mfffffPfm:
[----:B------:R-:W-:Y:S01]  /*0000*/  LDC R1, c[0x0][0x37c] ;  /* 0x0000df00ff017b82 */ /* 0x000fe20000000800 */
[----:B------:R-:W0:Y:S01]  /*0010*/  S2R R23, SR_CTAID.X ;  /* 0x0000000000177919 */ /* 0x000e220000002500 */
[----:B------:R-:W1:Y:S01]  /*0020*/  LDCU.64 UR6, c[0x0][0x3b8] ;  /* 0x00007700ff0677ac */ /* 0x000e620008000a00 */
[----:B------:R-:W0:Y:S01]  /*0030*/  S2R R0, SR_TID.X ;  /* 0x0000000000007919 */ /* 0x000e220000002100 */
[----:B------:R-:W0:Y:S01]  /*0040*/  LDCU UR4, c[0x0][0x360] ;  /* 0x00006c00ff0477ac */ /* 0x000e220008000800 */
[----:B-1----:R-:W-:-:S04]  /*0050*/  IMAD.U32 R8, RZ, RZ, UR6 ;  /* 0x00000006ff087e24 */ /* 0x002fc8000f8e00ff */
[C---:B------:R-:W-:Y:S02]  /*0060*/  IMAD R2, R8.reuse, UR7, RZ ;  /* 0x0000000708027c24 */ /* 0x040fe4000f8e02ff */
[----:B------:R-:W-:-:S04]  /*0070*/  IMAD.WIDE.U32 R4, R8, R8, RZ ;  /* 0x0000000808047225 */ /* 0x000fc800078e00ff */
[----:B------:R-:W-:-:S04]  /*0080*/  IMAD R3, R8, UR7, R2 ;  /* 0x0000000708037c24 */ /* 0x000fc8000f8e0202 */
[----:B------:R-:W-:Y:S02]  /*0090*/  IMAD.IADD R5, R5, 0x1, R3 ;  /* 0x0000000105057824 */ /* 0x000fe400078e0203 */
[----:B0-----:R-:W-:-:S05]  /*00a0*/  IMAD R23, R23, UR4, R0 ;  /* 0x0000000417177c24 */ /* 0x001fca000f8e0200 */
[----:B------:R-:W-:Y:S02]  /*00b0*/  SHF.R.S32.HI R2, RZ, 0x1f, R23 ;  /* 0x0000001fff027819 */ /* 0x000fe40000011417 */
[----:B------:R-:W-:-:S04]  /*00c0*/  ISETP.GT.U32.AND P0, PT, R4, R23, PT ;  /* 0x000000170400720c */ /* 0x000fc80003f04070 */
[----:B------:R-:W-:-:S13]  /*00d0*/  ISETP.GT.U32.AND.EX P0, PT, R5, R2, PT, P0 ;  /* 0x000000020500720c */ /* 0x000fda0003f04100 */
[----:B------:R-:W-:Y:S05]  /*00e0*/  @!P0 EXIT ;  /* 0x000000000000894d */ /* 0x000fea0003800000 */
[----:B------:R-:W-:Y:S01]  /*00f0*/  LOP3.LUT R3, R2, UR7, RZ, 0xfc, !PT ;  /* 0x0000000702037c12 */ /* 0x000fe2000f8efcff */
[----:B------:R-:W-:Y:S03]  /*0100*/  BSSY.RECONVERGENT B0, `(.L_x_0) ;  /* 0x000001e000007945 */ /* 0x000fe60003800200 */
[----:B------:R-:W-:-:S13]  /*0110*/  ISETP.NE.U32.AND P0, PT, R3, RZ, PT ;  /* 0x000000ff0300720c */ /* 0x000fda0003f05070 */
[----:B------:R-:W-:Y:S05]  /*0120*/  @P0 BRA `(.L_x_1) ;  /* 0x0000000000540947 */ /* 0x000fea0003800000 */
[----:B------:R-:W0:Y:S01]  /*0130*/  I2F.U32.RP R3, R8 ;  /* 0x0000000800037306 */ /* 0x000e220000209000 */
[----:B------:R-:W-:-:S07]  /*0140*/  ISETP.NE.U32.AND P2, PT, R8, RZ, PT ;  /* 0x000000ff0800720c */ /* 0x000fce0003f45070 */
[----:B0-----:R-:W0:Y:S02]  /*0150*/  MUFU.RCP R3, R3 ;  /* 0x0000000300037308 */ /* 0x001e240000001000 */
[----:B0-----:R-:W-:-:S06]  /*0160*/  VIADD R4, R3, 0xffffffe ;  /* 0x0ffffffe03047836 */ /* 0x001fcc0000000000 */
[----:B------:R0:W1:Y:S02]  /*0170*/  F2I.FTZ.U32.TRUNC.NTZ R5, R4 ;  /* 0x0000000400057305 */ /* 0x000064000021f000 */
[----:B0-----:R-:W-:Y:S01]  /*0180*/  IMAD.MOV.U32 R4, RZ, RZ, RZ ;  /* 0x000000ffff047224 */ /* 0x001fe200078e00ff */
[----:B-1----:R-:W-:-:S05]  /*0190*/  IADD3 R7, PT, PT, RZ, -R5, RZ ;  /* 0x80000005ff077210 */ /* 0x002fca0007ffe0ff */
[----:B------:R-:W-:-:S04]  /*01a0*/  IMAD R7, R7, R8, RZ ;  /* 0x0000000807077224 */ /* 0x000fc800078e02ff */
[----:B------:R-:W-:-:S06]  /*01b0*/  IMAD.HI.U32 R6, R5, R7, R4 ;  /* 0x0000000705067227 */ /* 0x000fcc00078e0004 */
[----:B------:R-:W-:-:S04]  /*01c0*/  IMAD.HI.U32 R3, R6, R23, RZ ;  /* 0x0000001706037227 */ /* 0x000fc800078e00ff */
[----:B------:R-:W-:-:S04]  /*01d0*/  IMAD.MOV R5, RZ, RZ, -R3 ;  /* 0x000000ffff057224 */ /* 0x000fc800078e0a03 */
[----:B------:R-:W-:-:S05]  /*01e0*/  IMAD R5, R8, R5, R23 ;  /* 0x0000000508057224 */ /* 0x000fca00078e0217 */
[----:B------:R-:W-:-:S13]  /*01f0*/  ISETP.GE.U32.AND P0, PT, R5, R8, PT ;  /* 0x000000080500720c */ /* 0x000fda0003f06070 */
[----:B------:R-:W-:Y:S01]  /*0200*/  @P0 IMAD.IADD R5, R5, 0x1, -R8 ;  /* 0x0000000105050824 */ /* 0x000fe200078e0a08 */
[----:B------:R-:W-:-:S04]  /*0210*/  @P0 IADD3 R3, PT, PT, R3, 0x1, RZ ;  /* 0x0000000103030810 */ /* 0x000fc80007ffe0ff */
[----:B------:R-:W-:-:S13]  /*0220*/  ISETP.GE.U32.AND P1, PT, R5, R8, PT ;  /* 0x000000080500720c */ /* 0x000fda0003f26070 */
[----:B------:R-:W-:Y:S01]  /*0230*/  @P1 VIADD R3, R3, 0x1 ;  /* 0x0000000103031836 */ /* 0x000fe20000000000 */
[----:B------:R-:W-:-:S05]  /*0240*/  @!P2 LOP3.LUT R3, RZ, R8, RZ, 0x33, !PT ;  /* 0x00000008ff03a212 */ /* 0x000fca00078e33ff */
[----:B------:R-:W-:-:S04]  /*0250*/  IMAD.MOV R5, RZ, RZ, -R3 ;  /* 0x000000ffff057224 */ /* 0x000fc800078e0a03 */
[----:B------:R-:W-:Y:S01]  /*0260*/  IMAD R5, R8, R5, R23 ;  /* 0x0000000508057224 */ /* 0x000fe200078e0217 */
[----:B------:R-:W-:Y:S06]  /*0270*/  BRA `(.L_x_2) ;  /* 0x0000000000187947 */ /* 0x000fec0003800000 */
.L_x_1:
[----:B------:R-:W-:-:S07]  /*0280*/  MOV R6, 0x2a0 ;  /* 0x000002a000067802 */ /* 0x000fce0000000f00 */
[----:B------:R-:W-:Y:S05]  /*0290*/  CALL.REL.NOINC `($__internal_0_$__cuda_sm20_div_u64) ;  /* 0x0000002000007944 */ /* 0x000fea0003c00000 */
[----:B------:R-:W0:Y:S01]  /*02a0*/  LDCU UR4, c[0x0][0x3b8] ;  /* 0x00007700ff0477ac */ /* 0x000e220008000800 */
[----:B------:R-:W-:Y:S01]  /*02b0*/  IMAD.MOV R5, RZ, RZ, -R3 ;  /* 0x000000ffff057224 */ /* 0x000fe200078e0a03 */
[----:B0-----:R-:W-:-:S05]  /*02c0*/  MOV R8, UR4 ;  /* 0x0000000400087c02 */ /* 0x001fca0008000f00 */
[----:B------:R-:W-:-:S07]  /*02d0*/  IMAD R5, R5, R8, R23 ;  /* 0x0000000805057224 */ /* 0x000fce00078e0217 */
.L_x_2:
[----:B------:R-:W-:Y:S05]  /*02e0*/  BSYNC.RECONVERGENT B0 ;  /* 0x0000000000007941 */ /* 0x000fea0003800200 */
.L_x_0:
[----:B------:R-:W0:Y:S01]  /*02f0*/  LDC R4, c[0x0][0x3bc] ;  /* 0x0000ef00ff047b82 */ /* 0x000e220000000800 */
[----:B------:R-:W-:Y:S01]  /*0300*/  IADD3 R6, P0, PT, R8, -0x1, RZ ;  /* 0xffffffff08067810 */ /* 0x000fe20007f1e0ff */
[----:B------:R-:W-:Y:S01]  /*0310*/  BSSY.RECONVERGENT B0, `(.L_x_3) ;  /* 0x000000f000007945 */ /* 0x000fe20003800200 */
[----:B------:R-:W-:Y:S02]  /*0320*/  I2FP.F32.S32 R5, R5 ;  /* 0x0000000500057245 */ /* 0x000fe40000201400 */
[----:B0-----:R-:W-:-:S04]  /*0330*/  IADD3.X R7, PT, PT, R4, -0x1, RZ, P0, !PT ;  /* 0xffffffff04077810 */ /* 0x001fc800007fe4ff */
[----:B------:R-:W0:Y:S08]  /*0340*/  I2F.U64 R6, R6 ;  /* 0x0000000600067312 */ /* 0x000e300000301000 */
[----:B0-----:R-:W0:Y:S08]  /*0350*/  MUFU.RCP R9, R6 ;  /* 0x0000000600097308 */ /* 0x001e300000001000 */
[----:B------:R-:W1:Y:S01]  /*0360*/  FCHK P0, R5, R6 ;  /* 0x0000000605007302 */ /* 0x000e620000000000 */
[----:B0-----:R-:W-:-:S04]  /*0370*/  FFMA R4, -R6, R9, 1 ;  /* 0x3f80000006047423 */ /* 0x001fc80000000109 */
[----:B------:R-:W-:-:S04]  /*0380*/  FFMA R4, R9, R4, R9 ;  /* 0x0000000409047223 */ /* 0x000fc80000000009 */
[----:B------:R-:W-:-:S04]  /*0390*/  FFMA R9, R5, R4, RZ ;  /* 0x0000000405097223 */ /* 0x000fc800000000ff */
[----:B------:R-:W-:-:S04]  /*03a0*/  FFMA R8, -R6, R9, R5 ;  /* 0x0000000906087223 */ /* 0x000fc80000000105 */
[----:B------:R-:W-:Y:S01]  /*03b0*/  FFMA R8, R4, R8, R9 ;  /* 0x0000000804087223 */ /* 0x000fe20000000009 */
[----:B-1----:R-:W-:Y:S06]  /*03c0*/  @!P0 BRA `(.L_x_4) ;  /* 0x00000000000c8947 */ /* 0x002fec0003800000 */
[----:B------:R-:W-:-:S07]  /*03d0*/  MOV R10, 0x3f0 ;  /* 0x000003f0000a7802 */ /* 0x000fce0000000f00 */
[----:B------:R-:W-:Y:S05]  /*03e0*/  CALL.REL.NOINC `($__internal_1_$__cuda_sm3x_div_rn_noftz_f32_slowpath) ;  /* 0x0000002000ac7944 */ /* 0x000fea0003c00000 */
[----:B------:R-:W-:-:S07]  /*03f0*/  IMAD.MOV.U32 R8, RZ, RZ, R5 ;  /* 0x000000ffff087224 */ /* 0x000fce00078e0005 */
.L_x_4:
[----:B------:R-:W-:Y:S05]  /*0400*/  BSYNC.RECONVERGENT B0 ;  /* 0x0000000000007941 */ /* 0x000fea0003800200 */
.L_x_3:
[----:B------:R-:W0:Y:S01]  /*0410*/  MUFU.RCP R5, R6 ;  /* 0x0000000600057308 */ /* 0x000e220000001000 */
[----:B------:R-:W1:Y:S01]  /*0420*/  LDC R10, c[0x0][0x39c] ;  /* 0x0000e700ff0a7b82 */ /* 0x000e620000000800 */
[----:B------:R-:W1:Y:S01]  /*0430*/  LDCU UR4, c[0x0][0x3a0] ;  /* 0x00007400ff0477ac */ /* 0x000e620008000800 */
[----:B------:R-:W-:Y:S01]  /*0440*/  I2FP.F32.S32 R9, R3 ;  /* 0x0000000300097245 */ /* 0x000fe20000201400 */
[----:B------:R-:W-:Y:S04]  /*0450*/  BSSY.RECONVERGENT B0, `(.L_x_5) ;  /* 0x000000e000007945 */ /* 0x000fe80003800200 */
[----:B------:R-:W2:Y:S01]  /*0460*/  FCHK P0, R9, R6 ;  /* 0x0000000609007302 */ /* 0x000ea20000000000 */
[----:B0-----:R-:W-:-:S04]  /*0470*/  FFMA R4, -R6, R5, 1 ;  /* 0x3f80000006047423 */ /* 0x001fc80000000105 */
[----:B------:R-:W-:-:S04]  /*0480*/  FFMA R4, R5, R4, R5 ;  /* 0x0000000405047223 */ /* 0x000fc80000000005 */
[----:B------:R-:W-:Y:S01]  /*0490*/  FFMA R5, R4, R9, RZ ;  /* 0x0000000904057223 */ /* 0x000fe200000000ff */
[----:B-1----:R-:W-:-:S03]  /*04a0*/  FADD R3, -R10, UR4 ;  /* 0x000000040a037e21 */ /* 0x002fc60008000100 */
[----:B------:R-:W-:Y:S01]  /*04b0*/  FFMA R7, -R6, R5, R9 ;  /* 0x0000000506077223 */ /* 0x000fe20000000109 */
[----:B------:R-:W-:-:S03]  /*04c0*/  FFMA R3, R3, R8, R10 ;  /* 0x0000000803037223 */ /* 0x000fc6000000000a */
[----:B------:R-:W-:Y:S01]  /*04d0*/  FFMA R4, R4, R7, R5 ;  /* 0x0000000704047223 */ /* 0x000fe20000000005 */
[----:B--2---:R-:W-:Y:S06]  /*04e0*/  @!P0 BRA `(.L_x_6) ;  /* 0x0000000000108947 */ /* 0x004fec0003800000 */
[----:B------:R-:W-:Y:S01]  /*04f0*/  IMAD.MOV.U32 R5, RZ, RZ, R9 ;  /* 0x000000ffff057224 */ /* 0x000fe200078e0009 */
[----:B------:R-:W-:-:S07]  /*0500*/  MOV R10, 0x520 ;  /* 0x00000520000a7802 */ /* 0x000fce0000000f00 */
[----:B------:R-:W-:Y:S05]  /*0510*/  CALL.REL.NOINC `($__internal_1_$__cuda_sm3x_div_rn_noftz_f32_slowpath) ;  /* 0x0000002000607944 */ /* 0x000fea0003c00000 */
[----:B------:R-:W-:-:S07]  /*0520*/  IMAD.MOV.U32 R4, RZ, RZ, R5 ;  /* 0x000000ffff047224 */ /* 0x000fce00078e0005 */
.L_x_6:
[----:B------:R-:W-:Y:S05]  /*0530*/  BSYNC.RECONVERGENT B0 ;  /* 0x0000000000007941 */ /* 0x000fea0003800200 */
.L_x_5:
[----:B------:R-:W0:Y:S01]  /*0540*/  LDCU.64 UR10, c[0x0][0x390] ;  /* 0x00007200ff0a77ac */ /* 0x000e220008000a00 */
[----:B------:R-:W1:Y:S01]  /*0550*/  LDC R6, c[0x0][0x3a4] ;  /* 0x0000e900ff067b82 */ /* 0x000e620000000800 */
[----:B------:R-:W1:Y:S01]  /*0560*/  LDCU UR4, c[0x0][0x3a8] ;  /* 0x00007500ff0477ac */ /* 0x000e620008000800 */
[----:B------:R-:W2:Y:S01]  /*0570*/  LDCU.64 UR12, c[0x0][0x358] ;  /* 0x00006b00ff0c77ac */ /* 0x000ea20008000a00 */
[----:B0-----:R-:W-:-:S04]  /*0580*/  UISETP.NE.U32.AND UP0, UPT, UR10, URZ, UPT ;  /* 0x000000ff0a00728c */ /* 0x001fc8000bf05070 */
[----:B------:R-:W-:Y:S01]  /*0590*/  UISETP.NE.AND.EX UP0, UPT, UR11, URZ, UPT, UP0 ;  /* 0x000000ff0b00728c */ /* 0x000fe2000bf05300 */
[----:B-1----:R-:W-:-:S04]  /*05a0*/  FADD R5, -R6, UR4 ;  /* 0x0000000406057e21 */ /* 0x002fc80008000100 */
[----:B------:R-:W-:-:S04]  /*05b0*/  FFMA R4, R5, R4, R6 ;  /* 0x0000000405047223 */ /* 0x000fc80000000006 */
[----:B--2---:R-:W-:Y:S05]  /*05c0*/  BRA.U !UP0, `(.L_x_7) ;  /* 0x0000001508007547 */ /* 0x004fea000b800000 */
[----:B------:R-:W-:Y:S01]  /*05d0*/  UIADD3 UR7, UP0, UPT, UR10, -0x1, URZ ;  /* 0xffffffff0a077890 */ /* 0x000fe2000ff1e0ff */
[----:B------:R-:W-:Y:S01]  /*05e0*/  UMOV UR5, URZ ;  /* 0x000000ff00057c82 */ /* 0x000fe20008000000 */
[----:B------:R-:W-:Y:S02]  /*05f0*/  UMOV UR4, URZ ;  /* 0x000000ff00047c82 */ /* 0x000fe40008000000 */
[----:B------:R-:W-:Y:S02]  /*0600*/  UIADD3.X UR8, UPT, UPT, UR11, -0x1, URZ, UP0, !UPT ;  /* 0xffffffff0b087890 */ /* 0x000fe400087fe4ff */
[----:B------:R-:W-:Y:S02]  /*0610*/  UISETP.GE.U32.AND UP0, UPT, UR10, 0x301, UPT ;  /* 0x000003010a00788c */ /* 0x000fe4000bf06070 */
[----:B------:R-:W-:Y:S02]  /*0620*/  USHF.R.U64 UR7, UR7, 0x8, UR8 ;  /* 0x0000000807077899 */ /* 0x000fe40008001208 */
[----:B------:R-:W-:-:S02]  /*0630*/  UISETP.GE.U32.AND.EX UP0, UPT, UR11, URZ, UPT, UP0 ;  /* 0x000000ff0b00728c */ /* 0x000fc4000bf06100 */
[----:B------:R-:W-:-:S04]  /*0640*/  UIADD3 UR7, UP1, UPT, UR7, 0x1, URZ ;  /* 0x0000000107077890 */ /* 0x000fc8000ff3e0ff */
[----:B------:R-:W-:Y:S02]  /*0650*/  ULEA.HI.X UR8, UR8, URZ, URZ, 0x18, UP1 ;  /* 0x000000ff08087291 */ /* 0x000fe400088fc4ff */
[----:B------:R-:W-:Y:S01]  /*0660*/  ULOP3.LUT UR9, UR7, 0x3, URZ, 0xc0, !UPT ;  /* 0x0000000307097892 */ /* 0x000fe2000f8ec0ff */
[----:B------:R-:W-:Y:S11]  /*0670*/  BRA.U !UP0, `(.L_x_8) ;  /* 0x0000001108387547 */ /* 0x000ff6000b800000 */
[----:B------:R-:W0:Y:S01]  /*0680*/  S2UR UR6, SR_CgaCtaId ;  /* 0x00000000000679c3 */ /* 0x000e220000008800 */
[----:B------:R-:W1:Y:S01]  /*0690*/  LDCU.128 UR16, c[0x0][0x380] ;  /* 0x00007000ff1077ac */ /* 0x000e620008000c00 */
[----:B------:R-:W-:Y:S02]  /*06a0*/  HFMA2 R6, -RZ, RZ, 0, 0.0001220703125 ;  /* 0x00000800ff067431 */ /* 0x000fe400000001ff */
[----:B------:R-:W-:Y:S01]  /*06b0*/  IMAD.MOV.U32 R7, RZ, RZ, 0x0 ;  /* 0x00000000ff077424 */ /* 0x000fe200078e00ff */
[----:B------:R-:W-:Y:S02]  /*06c0*/  ULOP3.LUT UR7, UR7, 0xfffffffc, URZ, 0xc0, !UPT ;  /* 0xfffffffc07077892 */ /* 0x000fe4000f8ec0ff */
[----:B------:R-:W-:Y:S02]  /*06d0*/  ULOP3.LUT UR8, UR8, 0x1ffffff, URZ, 0xc0, !UPT ;  /* 0x01ffffff08087892 */ /* 0x000fe4000f8ec0ff */
[----:B------:R-:W-:Y:S01]  /*06e0*/  UISETP.GT.U32.AND UP0, UPT, UR7, URZ, UPT ;  /* 0x000000ff0700728c */ /* 0x000fe2000bf04070 */
[----:B------:R-:W-:Y:S01]  /*06f0*/  UMOV UR4, 0x400 ;  /* 0x0000040000047882 */ /* 0x000fe20000000000 */
[----:B------:R-:W-:-:S02]  /*0700*/  IMAD.WIDE.U32 R6, R0, 0x4, R6 ;  /* 0x0000000400067825 */ /* 0x000fc400078e0006 */
[----:B------:R-:W-:Y:S01]  /*0710*/  UISETP.GT.AND.EX UP0, UPT, UR8, URZ, UPT, UP0 ;  /* 0x000000ff0800728c */ /* 0x000fe2000bf04300 */
[C---:B-1----:R-:W-:Y:S02]  /*0720*/  IADD3 R26, P0, PT, R6.reuse, UR16, RZ ;  /* 0x00000010061a7c10 */ /* 0x042fe4000ff1e0ff */
[----:B------:R-:W-:Y:S01]  /*0730*/  IADD3 R24, P1, PT, R6, UR18, RZ ;  /* 0x0000001206187c10 */ /* 0x000fe2000ff3e0ff */
[----:B------:R-:W-:Y:S01]  /*0740*/  IMAD.MOV.U32 R6, RZ, RZ, R0 ;  /* 0x000000ffff067224 */ /* 0x000fe200078e0000 */
[C---:B------:R-:W-:Y:S01]  /*0750*/  IADD3.X R27, PT, PT, R7.reuse, UR17, RZ, P0, !PT ;  /* 0x00000011071b7c10 */ /* 0x040fe200087fe4ff */
[----:B0-----:R-:W-:Y:S01]  /*0760*/  ULEA UR4, UR6, UR4, 0x18 ;  /* 0x0000000406047291 */ /* 0x001fe2000f8ec0ff */
[----:B------:R-:W-:Y:S01]  /*0770*/  IADD3.X R25, PT, PT, R7, UR19, RZ, P1, !PT ;  /* 0x0000001307197c10 */ /* 0x000fe20008ffe4ff */
[----:B------:R-:W-:-:S04]  /*0780*/  IMAD.MOV.U32 R7, RZ, RZ, RZ ;  /* 0x000000ffff077224 */ /* 0x000fc800078e00ff */
[----:B------:R-:W-:Y:S01]  /*0790*/  LEA R5, R0, UR4, 0x3 ;  /* 0x0000000400057c11 */ /* 0x000fe2000f8e18ff */
[----:B------:R-:W-:-:S03]  /*07a0*/  UMOV UR4, URZ ;  /* 0x000000ff00047c82 */ /* 0x000fc60008000000 */
[----:B------:R-:W-:Y:S01]  /*07b0*/  IADD3 R5, PT, PT, R5, 0x1000, RZ ;  /* 0x0000100005057810 */ /* 0x000fe20007ffe0ff */
[----:B------:R-:W-:Y:S06]  /*07c0*/  BRA.U !UP0, `(.L_x_9) ;  /* 0x0000000d08407547 */ /* 0x000fec000b800000 */
[----:B------:R-:W-:Y:S02]  /*07d0*/  UISETP.GT.U32.AND UP1, UPT, UR7, 0xc, UPT ;  /* 0x0000000c0700788c */ /* 0x000fe4000bf24070 */
[----:B------:R-:W-:Y:S02]  /*07e0*/  UPLOP3.LUT UP0, UPT, UPT, UPT, UPT, 0x80, 0x8 ;  /* 0x000000000008789c */ /* 0x000fe40003f0f070 */
[----:B------:R-:W-:-:S09]  /*07f0*/  UISETP.GT.AND.EX UP1, UPT, UR8, URZ, UPT, UP1 ;  /* 0x000000ff0800728c */ /* 0x000fd2000bf24310 */
[----:B------:R-:W-:Y:S05]  /*0800*/  BRA.U !UP1, `(.L_x_10) ;  /* 0x0000000509f47547 */ /* 0x000fea000b800000 */
[----:B------:R-:W0:Y:S01]  /*0810*/  LDCU.64 UR10, c[0x0][0x390] ;  /* 0x00007200ff0a77ac */ /* 0x000e220008000a00 */
[----:B------:R-:W-:-:S11]  /*0820*/  UPLOP3.LUT UP0, UPT, UPT, UPT, UPT, 0x40, 0x4 ;  /* 0x000000000004789c */ /* 0x000fd60003f0e870 */
.L_x_11:
[C---:B------:R-:W-:Y:S02]  /*0830*/  IADD3 R8, P2, PT, R6.reuse, 0x200, RZ ;  /* 0x0000020006087810 */ /* 0x040fe40007f5e0ff */
[----:B------:R-:W-:Y:S02]  /*0840*/  IADD3 R9, P1, PT, R6, 0x100, RZ ;  /* 0x0000010006097810 */ /* 0x000fe40007f3e0ff */
[----:B0-----:R-:W-:Y:S01]  /*0850*/  ISETP.GE.U32.AND P0, PT, R8, UR10, PT ;  /* 0x0000000a08007c0c */ /* 0x001fe2000bf06070 */
[--C-:B------:R-:W-:Y:S01]  /*0860*/  IMAD.X R8, RZ, RZ, R7.reuse, P2 ;  /* 0x000000ffff087224 */ /* 0x100fe200010e0607 */
[----:B------:R-:W-:Y:S01]  /*0870*/  ISETP.GE.U32.AND P5, PT, R9, UR10, PT ;  /* 0x0000000a09007c0c */ /* 0x000fe2000bfa6070 */
[----:B------:R-:W-:-:S03]  /*0880*/  IMAD.X R9, RZ, RZ, R7, P1 ;  /* 0x000000ffff097224 */ /* 0x000fc600008e0607 */
[----:B------:R-:W-:Y:S02]  /*0890*/  ISETP.GE.U32.AND.EX P0, PT, R8, UR11, PT, P0 ;  /* 0x0000000b08007c0c */ /* 0x000fe4000bf06100 */
[----:B------:R-:W-:-:S11]  /*08a0*/  ISETP.GE.U32.AND.EX P5, PT, R9, UR11, PT, P5 ;  /* 0x0000000b09007c0c */ /* 0x000fd6000bfa6150 */
[----:B------:R-:W2:Y:S04]  /*08b0*/  @!P0 LDG.E R8, desc[UR12][R26.64] ;  /* 0x0000000c1a088981 */ /* 0x000ea8000c1e1900 */
[----:B------:R-:W2:Y:S04]  /*08c0*/  @!P0 LDG.E R9, desc[UR12][R24.64] ;  /* 0x0000000c18098981 */ /* 0x000ea8000c1e1900 */
[----:B------:R-:W3:Y:S04]  /*08d0*/  @!P5 LDG.E R10, desc[UR12][R26.64+-0x400] ;  /* 0xfffc000c1a0ad981 */ /* 0x000ee8000c1e1900 */
[----:B------:R-:W3:Y:S01]  /*08e0*/  @!P5 LDG.E R11, desc[UR12][R24.64+-0x400] ;  /* 0xfffc000c180bd981 */ /* 0x000ee2000c1e1900 */
[----:B------:R-:W-:-:S02]  /*08f0*/  IADD3 R13, P4, PT, R6, 0x400, RZ ;  /* 0x00000400060d7810 */ /* 0x000fc40007f9e0ff */
[C---:B------:R-:W-:Y:S02]  /*0900*/  IADD3 R14, P1, PT, R6.reuse, 0x300, RZ ;  /* 0x00000300060e7810 */ /* 0x040fe40007f3e0ff */
[----:B------:R-:W-:Y:S02]  /*0910*/  IADD3 R12, P3, PT, R6, 0x500, RZ ;  /* 0x00000500060c7810 */ /* 0x000fe40007f7e0ff */
[----:B------:R-:W-:Y:S01]  /*0920*/  ISETP.GE.U32.AND P2, PT, R13, UR10, PT ;  /* 0x0000000a0d007c0c */ /* 0x000fe2000bf46070 */
[----:B------:R-:W-:Y:S01]  /*0930*/  IMAD.X R15, RZ, RZ, R7, P1 ;  /* 0x000000ffff0f7224 */ /* 0x000fe200008e0607 */
[----:B------:R-:W-:Y:S02]  /*0940*/  ISETP.GE.U32.AND P6, PT, R14, UR10, PT ;  /* 0x0000000a0e007c0c */ /* 0x000fe4000bfc6070 */
[----:B------:R-:W-:Y:S02]  /*0950*/  IADD3.X R14, PT, PT, RZ, R7, RZ, P4, !PT ;  /* 0x00000007ff0e7210 */ /* 0x000fe400027fe4ff */
[----:B------:R-:W-:-:S02]  /*0960*/  ISETP.GE.U32.AND.EX P6, PT, R15, UR11, PT, P6 ;  /* 0x0000000b0f007c0c */ /* 0x000fc4000bfc6160 */
[----:B------:R-:W-:Y:S01]  /*0970*/  ISETP.GE.U32.AND.EX P2, PT, R14, UR11, PT, P2 ;  /* 0x0000000b0e007c0c */ /* 0x000fe2000bf46120 */
[----:B--2---:R0:W-:Y:S01]  /*0980*/  @!P0 STS.64 [R5], R8 ;  /* 0x0000000805008388 */ /* 0x0041e20000000a00 */
[----:B------:R-:W-:-:S03]  /*0990*/  IADD3 R13, P0, PT, R6, 0x600, RZ ;  /* 0x00000600060d7810 */ /* 0x000fc60007f1e0ff */
[----:B---3--:R1:W-:Y:S01]  /*09a0*/  @!P5 STS.64 [R5+-0x800], R10 ;  /* 0xfff8000a0500d388 */ /* 0x0083e20000000a00 */
[----:B------:R-:W-:Y:S02]  /*09b0*/  ISETP.GE.U32.AND P5, PT, R12, UR10, PT ;  /* 0x0000000a0c007c0c */ /* 0x000fe4000bfa6070 */
[----:B------:R-:W-:Y:S02]  /*09c0*/  IADD3 R12, P1, PT, R6, 0x700, RZ ;  /* 0x00000700060c7810 */ /* 0x000fe40007f3e0ff */
[----:B------:R-:W-:Y:S01]  /*09d0*/  ISETP.GE.U32.AND P4, PT, R13, UR10, PT ;  /* 0x0000000a0d007c0c */ /* 0x000fe2000bf86070 */
[--C-:B------:R-:W-:Y:S01]  /*09e0*/  IMAD.X R13, RZ, RZ, R7.reuse, P3 ;  /* 0x000000ffff0d7224 */ /* 0x100fe200018e0607 */
[----:B------:R-:W-:Y:S01]  /*09f0*/  ISETP.GE.U32.AND P3, PT, R12, UR10, PT ;  /* 0x0000000a0c007c0c */ /* 0x000fe2000bf66070 */
[--C-:B------:R-:W-:Y:S02]  /*0a00*/  IMAD.X R12, RZ, RZ, R7.reuse, P0 ;  /* 0x000000ffff0c7224 */ /* 0x100fe400000e0607 */
[----:B------:R-:W-:Y:S01]  /*0a10*/  IMAD.X R15, RZ, RZ, R7, P1 ;  /* 0x000000ffff0f7224 */ /* 0x000fe200008e0607 */
[----:B0-----:R-:W-:-:S02]  /*0a20*/  IADD3 R8, P1, PT, R6, 0x900, RZ ;  /* 0x0000090006087810 */ /* 0x001fc40007f3e0ff */
[----:B-1----:R-:W-:Y:S02]  /*0a30*/  IADD3 R10, P0, PT, R6, 0x800, RZ ;  /* 0x00000800060a7810 */ /* 0x002fe40007f1e0ff */
[----:B------:R-:W-:Y:S01]  /*0a40*/  ISETP.GE.U32.AND.EX P4, PT, R12, UR11, PT, P4 ;  /* 0x0000000b0c007c0c */ /* 0x000fe2000bf86140 */
[----:B------:R-:W-:Y:S01]  /*0a50*/  IMAD.X R9, RZ, RZ, R7, P1 ;  /* 0x000000ffff097224 */ /* 0x000fe200008e0607 */
[----:B------:R-:W-:Y:S02]  /*0a60*/  IADD3.X R11, PT, PT, RZ, R7, RZ, P0, !PT ;  /* 0x00000007ff0b7210 */ /* 0x000fe400007fe4ff */
[----:B------:R-:W-:Y:S02]  /*0a70*/  ISETP.GE.U32.AND P0, PT, R10, UR10, PT ;  /* 0x0000000a0a007c0c */ /* 0x000fe4000bf06070 */
[----:B------:R-:W-:Y:S01]  /*0a80*/  ISETP.GE.U32.AND P1, PT, R8, UR10, PT ;  /* 0x0000000a08007c0c */ /* 0x000fe2000bf26070 */
[----:B------:R-:W2:Y:S01]  /*0a90*/  @!P2 LDG.E R10, desc[UR12][R26.64+0x800] ;  /* 0x0008000c1a0aa981 */ /* 0x000ea2000c1e1900 */
[----:B------:R-:W-:-:S02]  /*0aa0*/  ISETP.GE.U32.AND.EX P5, PT, R13, UR11, PT, P5 ;  /* 0x0000000b0d007c0c */ /* 0x000fc4000bfa6150 */
[----:B------:R-:W-:Y:S01]  /*0ab0*/  ISETP.GE.U32.AND.EX P0, PT, R11, UR11, PT, P0 ;  /* 0x0000000b0b007c0c */ /* 0x000fe2000bf06100 */
[----:B------:R-:W3:Y:S01]  /*0ac0*/  @!P6 LDG.E R8, desc[UR12][R26.64+0x400] ;  /* 0x0004000c1a08e981 */ /* 0x000ee2000c1e1900 */
[----:B------:R-:W-:Y:S02]  /*0ad0*/  ISETP.GE.U32.AND.EX P1, PT, R9, UR11, PT, P1 ;  /* 0x0000000b09007c0c */ /* 0x000fe4000bf26110 */
[----:B------:R-:W-:Y:S01]  /*0ae0*/  ISETP.GE.U32.AND.EX P3, PT, R15, UR11, PT, P3 ;  /* 0x0000000b0f007c0c */ /* 0x000fe2000bf66130 */
[----:B------:R-:W3:Y:S04]  /*0af0*/  @!P6 LDG.E R9, desc[UR12][R24.64+0x400] ;  /* 0x0004000c1809e981 */ /* 0x000ee8000c1e1900 */
[----:B------:R-:W2:Y:S04]  /*0b00*/  @!P2 LDG.E R11, desc[UR12][R24.64+0x800] ;  /* 0x0008000c180ba981 */ /* 0x000ea8000c1e1900 */
[----:B------:R-:W4:Y:S04]  /*0b10*/  @!P4 LDG.E R14, desc[UR12][R26.64+0x1000] ;  /* 0x0010000c1a0ec981 */ /* 0x000f28000c1e1900 */
[----:B------:R-:W4:Y:S04]  /*0b20*/  @!P4 LDG.E R15, desc[UR12][R24.64+0x1000] ;  /* 0x0010000c180fc981 */ /* 0x000f28000c1e1900 */
[----:B------:R-:W5:Y:S04]  /*0b30*/  @!P5 LDG.E R12, desc[UR12][R26.64+0xc00] ;  /* 0x000c000c1a0cd981 */ /* 0x000f68000c1e1900 */
[----:B------:R-:W5:Y:S04]  /*0b40*/  @!P5 LDG.E R13, desc[UR12][R24.64+0xc00] ;  /* 0x000c000c180dd981 */ /* 0x000f68000c1e1900 */
[----:B------:R-:W5:Y:S04]  /*0b50*/  @!P0 LDG.E R18, desc[UR12][R26.64+0x1800] ;  /* 0x0018000c1a128981 */ /* 0x000f68000c1e1900 */
[----:B------:R-:W5:Y:S04]  /*0b60*/  @!P0 LDG.E R19, desc[UR12][R24.64+0x1800] ;  /* 0x0018000c18138981 */ /* 0x000f68000c1e1900 */
[----:B------:R-:W5:Y:S04]  /*0b70*/  @!P1 LDG.E R20, desc[UR12][R26.64+0x1c00] ;  /* 0x001c000c1a149981 */ /* 0x000f68000c1e1900 */
[----:B------:R-:W5:Y:S04]  /*0b80*/  @!P1 LDG.E R21, desc[UR12][R24.64+0x1c00] ;  /* 0x001c000c18159981 */ /* 0x000f68000c1e1900 */
[----:B------:R-:W5:Y:S04]  /*0b90*/  @!P3 LDG.E R16, desc[UR12][R26.64+0x1400] ;  /* 0x0014000c1a10b981 */ /* 0x000f68000c1e1900 */
[----:B------:R-:W5:Y:S04]  /*0ba0*/  @!P3 LDG.E R17, desc[UR12][R24.64+0x1400] ;  /* 0x0014000c1811b981 */ /* 0x000f68000c1e1900 */
[----:B---3--:R0:W-:Y:S01]  /*0bb0*/  @!P6 STS.64 [R5+0x800], R8 ;  /* 0x000800080500e388 */ /* 0x0081e20000000a00 */
[----:B------:R-:W-:-:S03]  /*0bc0*/  IADD3 R22, P6, PT, R6, 0xa00, RZ ;  /* 0x00000a0006167810 */ /* 0x000fc60007fde0ff */
[----:B--2---:R1:W-:Y:S01]  /*0bd0*/  @!P2 STS.64 [R5+0x1000], R10 ;  /* 0x0010000a0500a388 */ /* 0x0043e20000000a00 */
[----:B------:R-:W-:-:S03]  /*0be0*/  ISETP.GE.U32.AND P2, PT, R22, UR10, PT ;  /* 0x0000000a16007c0c */ /* 0x000fc6000bf46070 */
[----:B----4-:R-:W-:Y:S01]  /*0bf0*/  @!P4 STS.64 [R5+0x2000], R14 ;  /* 0x0020000e0500c388 */ /* 0x010fe20000000a00 */
[----:B------:R-:W-:-:S03]  /*0c00*/  IADD3 R22, P4, PT, R6, 0xc00, RZ ;  /* 0x00000c0006167810 */ /* 0x000fc60007f9e0ff */
[----:B-----5:R2:W-:Y:S01]  /*0c10*/  @!P5 STS.64 [R5+0x1800], R12 ;  /* 0x0018000c0500d388 */ /* 0x0205e20000000a00 */
[----:B------:R-:W-:-:S03]  /*0c20*/  IADD3 R28, P5, PT, R6, 0xb00, RZ ;  /* 0x00000b00061c7810 */ /* 0x000fc60007fbe0ff */
[----:B------:R-:W-:Y:S01]  /*0c30*/  @!P0 STS.64 [R5+0x3000], R18 ;  /* 0x0030001205008388 */ /* 0x000fe20000000a00 */
[----:B------:R-:W-:Y:S01]  /*0c40*/  ISETP.GE.U32.AND P0, PT, R22, UR10, PT ;  /* 0x0000000a16007c0c */ /* 0x000fe2000bf06070 */
[--C-:B------:R-:W-:Y:S01]  /*0c50*/  IMAD.X R22, RZ, RZ, R7.reuse, P6 ;  /* 0x000000ffff167224 */ /* 0x100fe200030e0607 */
[C---:B0-----:R-:W-:Y:S01]  /*0c60*/  IADD3 R8, P6, PT, R6.reuse, 0xe00, RZ ;  /* 0x00000e0006087810 */ /* 0x041fe20007fde0ff */
[--C-:B-1----:R-:W-:Y:S01]  /*0c70*/  IMAD.X R11, RZ, RZ, R7.reuse, P5 ;  /* 0x000000ffff0b7224 */ /* 0x102fe200028e0607 */
[----:B------:R0:W-:Y:S01]  /*0c80*/  @!P1 STS.64 [R5+0x3800], R20 ;  /* 0x0038001405009388 */ /* 0x0001e20000000a00 */
[----:B------:R-:W-:Y:S02]  /*0c90*/  IADD3 R9, P1, PT, R6, 0xd00, RZ ;  /* 0x00000d0006097810 */ /* 0x000fe40007f3e0ff */
[----:B------:R-:W-:Y:S02]  /*0ca0*/  IADD3.X R10, PT, PT, RZ, R7, RZ, P4, !PT ;  /* 0x00000007ff0a7210 */ /* 0x000fe400027fe4ff */
[----:B------:R-:W-:Y:S01]  /*0cb0*/  ISETP.GE.U32.AND P5, PT, R9, UR10, PT ;  /* 0x0000000a09007c0c */ /* 0x000fe2000bfa6070 */
[----:B------:R-:W-:Y:S01]  /*0cc0*/  IMAD.X R9, RZ, RZ, R7, P1 ;  /* 0x000000ffff097224 */ /* 0x000fe200008e0607 */
[----:B------:R1:W-:Y:S01]  /*0cd0*/  @!P3 STS.64 [R5+0x2800], R16 ;  /* 0x002800100500b388 */ /* 0x0003e20000000a00 */
[----:B------:R-:W-:-:S02]  /*0ce0*/  ISETP.GE.U32.AND P3, PT, R28, UR10, PT ;  /* 0x0000000a1c007c0c */ /* 0x000fc4000bf66070 */
[----:B------:R-:W-:Y:S02]  /*0cf0*/  ISETP.GE.U32.AND P4, PT, R8, UR10, PT ;  /* 0x0000000a08007c0c */ /* 0x000fe4000bf86070 */
[----:B------:R-:W-:Y:S02]  /*0d00*/  IADD3 R8, P1, PT, R6, 0xf00, RZ ;  /* 0x00000f0006087810 */ /* 0x000fe40007f3e0ff */
[----:B------:R-:W-:Y:S01]  /*0d10*/  ISETP.GE.U32.AND.EX P3, PT, R11, UR11, PT, P3 ;  /* 0x0000000b0b007c0c */ /* 0x000fe2000bf66130 */
[--C-:B------:R-:W-:Y:S01]  /*0d20*/  IMAD.X R11, RZ, RZ, R7.reuse, P6 ;  /* 0x000000ffff0b7224 */ /* 0x100fe200030e0607 */
[----:B------:R-:W-:Y:S01]  /*0d30*/  ISETP.GE.U32.AND P6, PT, R8, UR10, PT ;  /* 0x0000000a08007c0c */ /* 0x000fe2000bfc6070 */
[----:B------:R-:W-:Y:S01]  /*0d40*/  IMAD.X R8, RZ, RZ, R7, P1 ;  /* 0x000000ffff087224 */ /* 0x000fe200008e0607 */
[----:B------:R-:W-:Y:S02]  /*0d50*/  ISETP.GE.U32.AND P1, PT, R6, UR10, PT ;  /* 0x0000000a06007c0c */ /* 0x000fe4000bf26070 */
[----:B------:R-:W-:-:S02]  /*0d60*/  ISETP.GE.U32.AND.EX P2, PT, R22, UR11, PT, P2 ;  /* 0x0000000b16007c0c */ /* 0x000fc4000bf46120 */
[----:B------:R-:W-:Y:S02]  /*0d70*/  ISETP.GE.U32.AND.EX P0, PT, R10, UR11, PT, P0 ;  /* 0x0000000b0a007c0c */ /* 0x000fe4000bf06100 */
[----:B------:R-:W-:Y:S02]  /*0d80*/  ISETP.GE.U32.AND.EX P1, PT, R7, UR11, PT, P1 ;  /* 0x0000000b07007c0c */ /* 0x000fe4000bf26110 */
[----:B------:R-:W-:Y:S01]  /*0d90*/  ISETP.GE.U32.AND.EX P5, PT, R9, UR11, PT, P5 ;  /* 0x0000000b09007c0c */ /* 0x000fe2000bfa6150 */
[----:B------:R-:W3:Y:S01]  /*0da0*/  @!P3 LDG.E R10, desc[UR12][R26.64+0x2400] ;  /* 0x0024000c1a0ab981 */ /* 0x000ee2000c1e1900 */
[----:B------:R-:W-:Y:S02]  /*0db0*/  ISETP.GE.U32.AND.EX P4, PT, R11, UR11, PT, P4 ;  /* 0x0000000b0b007c0c */ /* 0x000fe4000bf86140 */
[----:B------:R-:W-:Y:S01]  /*0dc0*/  ISETP.GE.U32.AND.EX P6, PT, R8, UR11, PT, P6 ;  /* 0x0000000b08007c0c */ /* 0x000fe2000bfc6160 */
[----:B------:R-:W3:Y:S04]  /*0dd0*/  @!P3 LDG.E R11, desc[UR12][R24.64+0x2400] ;  /* 0x0024000c180bb981 */ /* 0x000ee8000c1e1900 */
[----:B------:R-:W4:Y:S04]  /*0de0*/  @!P2 LDG.E R8, desc[UR12][R26.64+0x2000] ;  /* 0x0020000c1a08a981 */ /* 0x000f28000c1e1900 */
[----:B------:R-:W4:Y:S04]  /*0df0*/  @!P2 LDG.E R9, desc[UR12][R24.64+0x2000] ;  /* 0x0020000c1809a981 */ /* 0x000f28000c1e1900 */
[----:B--2---:R-:W2:Y:S04]  /*0e00*/  @!P0 LDG.E R12, desc[UR12][R26.64+0x2800] ;  /* 0x0028000c1a0c8981 */ /* 0x004ea8000c1e1900 */
[----:B------:R-:W2:Y:S04]  /*0e10*/  @!P0 LDG.E R13, desc[UR12][R24.64+0x2800] ;  /* 0x0028000c180d8981 */ /* 0x000ea8000c1e1900 */
[----:B0-----:R-:W5:Y:S04]  /*0e20*/  @!P1 LDG.E R20, desc[UR12][R26.64+-0x800] ;  /* 0xfff8000c1a149981 */ /* 0x001f68000c1e1900 */
[----:B------:R-:W5:Y:S04]  /*0e30*/  @!P1 LDG.E R21, desc[UR12][R24.64+-0x800] ;  /* 0xfff8000c18159981 */ /* 0x000f68000c1e1900 */
[----:B------:R-:W5:Y:S04]  /*0e40*/  @!P5 LDG.E R14, desc[UR12][R26.64+0x2c00] ;  /* 0x002c000c1a0ed981 */ /* 0x000f68000c1e1900 */
[----:B------:R-:W5:Y:S04]  /*0e50*/  @!P5 LDG.E R15, desc[UR12][R24.64+0x2c00] ;  /* 0x002c000c180fd981 */ /* 0x000f68000c1e1900 */
[----:B-1----:R-:W5:Y:S04]  /*0e60*/  @!P4 LDG.E R16, desc[UR12][R26.64+0x3000] ;  /* 0x0030000c1a10c981 */ /* 0x002f68000c1e1900 */
[----:B------:R-:W5:Y:S04]  /*0e70*/  @!P4 LDG.E R17, desc[UR12][R24.64+0x3000] ;  /* 0x0030000c1811c981 */ /* 0x000f68000c1e1900 */
[----:B------:R-:W5:Y:S04]  /*0e80*/  @!P6 LDG.E R18, desc[UR12][R26.64+0x3400] ;  /* 0x0034000c1a12e981 */ /* 0x000f68000c1e1900 */
[----:B------:R0:W5:Y:S01]  /*0e90*/  @!P6 LDG.E R19, desc[UR12][R24.64+0x3400] ;  /* 0x0034000c1813e981 */ /* 0x000162000c1e1900 */
[----:B------:R-:W-:-:S04]  /*0ea0*/  UIADD3 UR7, UP1, UPT, UR7, -0x10, URZ ;  /* 0xfffffff007077890 */ /* 0x000fc8000ff3e0ff */
[----:B------:R-:W-:Y:S02]  /*0eb0*/  UIADD3.X UR8, UPT, UPT, UR8, -0x1, URZ, UP1, !UPT ;  /* 0xffffffff08087890 */ /* 0x000fe40008ffe4ff */
[----:B------:R-:W-:-:S04]  /*0ec0*/  UISETP.GT.U32.AND UP1, UPT, UR7, 0xc, UPT ;  /* 0x0000000c0700788c */ /* 0x000fc8000bf24070 */
[----:B------:R-:W-:Y:S02]  /*0ed0*/  UISETP.GT.AND.EX UP1, UPT, UR8, URZ, UPT, UP1 ;  /* 0x000000ff0800728c */ /* 0x000fe4000bf24310 */
[----:B------:R-:W-:Y:S01]  /*0ee0*/  UIADD3 UR4, UPT, UPT, UR4, 0x1000, URZ ;  /* 0x0000100004047890 */ /* 0x000fe2000fffe0ff */
[----:B---3--:R-:W-:Y:S04]  /*0ef0*/  @!P3 STS.64 [R5+0x4800], R10 ;  /* 0x0048000a0500b388 */ /* 0x008fe80000000a00 */
[----:B----4-:R-:W-:Y:S01]  /*0f00*/  @!P2 STS.64 [R5+0x4000], R8 ;  /* 0x004000080500a388 */ /* 0x010fe20000000a00 */
[----:B0-----:R-:W-:-:S03]  /*0f10*/  IADD3 R24, P2, PT, R24, 0x4000, RZ ;  /* 0x0000400018187810 */ /* 0x001fc60007f5e0ff */
[----:B--2---:R-:W-:Y:S01]  /*0f20*/  @!P0 STS.64 [R5+0x5000], R12 ;  /* 0x0050000c05008388 */ /* 0x004fe20000000a00 */
[----:B------:R-:W-:Y:S01]  /*0f30*/  IADD3 R6, P0, PT, R6, 0x1000, RZ ;  /* 0x0000100006067810 */ /* 0x000fe20007f1e0ff */
[----:B------:R-:W-:Y:S02]  /*0f40*/  IMAD.X R25, RZ, RZ, R25, P2 ;  /* 0x000000ffff197224 */ /* 0x000fe400010e0619 */
[----:B-----5:R-:W-:Y:S01]  /*0f50*/  @!P1 STS.64 [R5+-0x1000], R20 ;  /* 0xfff0001405009388 */ /* 0x020fe20000000a00 */
[----:B------:R-:W-:Y:S01]  /*0f60*/  IADD3 R26, P1, PT, R26, 0x4000, RZ ;  /* 0x000040001a1a7810 */ /* 0x000fe20007f3e0ff */
[----:B------:R-:W-:-:S03]  /*0f70*/  IMAD.X R7, RZ, RZ, R7, P0 ;  /* 0x000000ffff077224 */ /* 0x000fc600000e0607 */
[----:B------:R-:W-:Y:S01]  /*0f80*/  IADD3.X R27, PT, PT, RZ, R27, RZ, P1, !PT ;  /* 0x0000001bff1b7210 */ /* 0x000fe20000ffe4ff */
[----:B------:R-:W-:Y:S04]  /*0f90*/  @!P5 STS.64 [R5+0x5800], R14 ;  /* 0x0058000e0500d388 */ /* 0x000fe80000000a00 */
[----:B------:R-:W-:Y:S04]  /*0fa0*/  @!P4 STS.64 [R5+0x6000], R16 ;  /* 0x006000100500c388 */ /* 0x000fe80000000a00 */
[----:B------:R0:W-:Y:S02]  /*0fb0*/  @!P6 STS.64 [R5+0x6800], R18 ;  /* 0x006800120500e388 */ /* 0x0001e40000000a00 */
[----:B0-----:R-:W-:Y:S01]  /*0fc0*/  VIADD R5, R5, 0x8000 ;  /* 0x0000800005057836 */ /* 0x001fe20000000000 */
[----:B------:R-:W-:Y:S06]  /*0fd0*/  BRA.U UP1, `(.L_x_11) ;  /* 0xfffffff901147547 */ /* 0x000fec000b83ffff */
.L_x_10:
[----:B------:R-:W-:-:S04]  /*0fe0*/  UISETP.GT.U32.AND UP1, UPT, UR7, 0x4, UPT ;  /* 0x000000040700788c */ /* 0x000fc8000bf24070 */
[----:B------:R-:W-:-:S09]  /*0ff0*/  UISETP.GT.AND.EX UP1, UPT, UR8, URZ, UPT, UP1 ;  /* 0x000000ff0800728c */ /* 0x000fd2000bf24310 */
[----:B------:R-:W-:Y:S05]  /*1000*/  BRA.U !UP1, `(.L_x_12) ;  /* 0x0000000509247547 */ /* 0x000fea000b800000 */
[C---:B------:R-:W-:Y:S02]  /*1010*/  IADD3 R9, P0, PT, R6.reuse, 0x400, RZ ;  /* 0x0000040006097810 */ /* 0x040fe40007f1e0ff */
[C---:B------:R-:W-:Y:S02]  /*1020*/  IADD3 R11, P2, PT, R6.reuse, 0x100, RZ ;  /* 0x00000100060b7810 */ /* 0x040fe40007f5e0ff */
[----:B------:R-:W-:Y:S02]  /*1030*/  IADD3 R10, P3, PT, R6, 0x200, RZ ;  /* 0x00000200060a7810 */ /* 0x000fe40007f7e0ff */
[----:B------:R-:W-:Y:S02]  /*1040*/  IADD3.X R8, PT, PT, RZ, R7, RZ, P0, !PT ;  /* 0x00000007ff087210 */ /* 0x000fe400007fe4ff */
[----:B------:R-:W-:Y:S01]  /*1050*/  ISETP.GE.U32.AND P1, PT, R9, UR10, PT ;  /* 0x0000000a09007c0c */ /* 0x000fe2000bf26070 */
[--C-:B------:R-:W-:Y:S01]  /*1060*/  IMAD.X R12, RZ, RZ, R7.reuse, P3 ;  /* 0x000000ffff0c7224 */ /* 0x100fe200018e0607 */
[----:B------:R-:W-:Y:S01]  /*1070*/  ISETP.GE.U32.AND P0, PT, R11, UR10, PT ;  /* 0x0000000a0b007c0c */ /* 0x000fe2000bf06070 */
[----:B------:R-:W-:Y:S01]  /*1080*/  IMAD.X R11, RZ, RZ, R7, P2 ;  /* 0x000000ffff0b7224 */ /* 0x000fe200010e0607 */
[----:B------:R-:W-:-:S02]  /*1090*/  ISETP.GE.U32.AND P4, PT, R10, UR10, PT ;  /* 0x0000000a0a007c0c */ /* 0x000fc4000bf86070 */
[----:B------:R-:W-:Y:S02]  /*10a0*/  ISETP.GE.U32.AND.EX P1, PT, R8, UR11, PT, P1 ;  /* 0x0000000b08007c0c */ /* 0x000fe4000bf26110 */
[----:B------:R-:W-:Y:S02]  /*10b0*/  ISETP.GE.U32.AND.EX P0, PT, R11, UR11, PT, P0 ;  /* 0x0000000b0b007c0c */ /* 0x000fe4000bf06100 */
[----:B------:R-:W-:-:S09]  /*10c0*/  ISETP.GE.U32.AND.EX P4, PT, R12, UR11, PT, P4 ;  /* 0x0000000b0c007c0c */ /* 0x000fd2000bf86140 */
[----:B------:R-:W2:Y:S04]  /*10d0*/  @!P1 LDG.E R10, desc[UR12][R26.64+0x800] ;  /* 0x0008000c1a0a9981 */ /* 0x000ea8000c1e1900 */
[----:B------:R-:W2:Y:S04]  /*10e0*/  @!P1 LDG.E R11, desc[UR12][R24.64+0x800] ;  /* 0x0008000c180b9981 */ /* 0x000ea8000c1e1900 */
[----:B------:R-:W3:Y:S04]  /*10f0*/  @!P0 LDG.E R16, desc[UR12][R26.64+-0x400] ;  /* 0xfffc000c1a108981 */ /* 0x000ee8000c1e1900 */
[----:B------:R-:W3:Y:S04]  /*1100*/  @!P0 LDG.E R17, desc[UR12][R24.64+-0x400] ;  /* 0xfffc000c18118981 */ /* 0x000ee8000c1e1900 */
[----:B------:R-:W4:Y:S04]  /*1110*/  @!P4 LDG.E R18, desc[UR12][R26.64] ;  /* 0x0000000c1a12c981 */ /* 0x000f28000c1e1900 */
[----:B------:R-:W4:Y:S01]  /*1120*/  @!P4 LDG.E R19, desc[UR12][R24.64] ;  /* 0x0000000c1813c981 */ /* 0x000f22000c1e1900 */
[----:B------:R-:W-:-:S02]  /*1130*/  IADD3 R12, P5, PT, R6, 0x300, RZ ;  /* 0x00000300060c7810 */ /* 0x000fc40007fbe0ff */
[----:B------:R-:W-:Y:S02]  /*1140*/  ISETP.GE.U32.AND P2, PT, R6, UR10, PT ;  /* 0x0000000a06007c0c */ /* 0x000fe4000bf46070 */
[----:B------:R-:W-:Y:S01]  /*1150*/  ISETP.GE.U32.AND P3, PT, R12, UR10, PT ;  /* 0x0000000a0c007c0c */ /* 0x000fe2000bf66070 */
[----:B------:R-:W-:Y:S01]  /*1160*/  IMAD.X R14, RZ, RZ, R7, P5 ;  /* 0x000000ffff0e7224 */ /* 0x000fe200028e0607 */
[----:B------:R-:W-:Y:S02]  /*1170*/  ISETP.GE.U32.AND.EX P2, PT, R7, UR11, PT, P2 ;  /* 0x0000000b07007c0c */ /* 0x000fe4000bf46120 */
[C---:B------:R-:W-:Y:S02]  /*1180*/  IADD3 R12, P6, PT, R9.reuse, 0x100, RZ ;  /* 0x00000100090c7810 */ /* 0x040fe40007fde0ff */
[----:B------:R-:W-:Y:S02]  /*1190*/  IADD3 R7, P5, PT, R9, 0x200, RZ ;  /* 0x0000020009077810 */ /* 0x000fe40007fbe0ff */
[----:B------:R-:W-:-:S02]  /*11a0*/  IADD3.X R13, PT, PT, RZ, R8, RZ, P6, !PT ;  /* 0x00000008ff0d7210 */ /* 0x000fc400037fe4ff */
[----:B------:R-:W-:Y:S01]  /*11b0*/  ISETP.GE.U32.AND P6, PT, R12, UR10, PT ;  /* 0x0000000a0c007c0c */ /* 0x000fe2000bfc6070 */
[----:B------:R-:W-:Y:S01]  /*11c0*/  IMAD.X R12, RZ, RZ, R8, P5 ;  /* 0x000000ffff0c7224 */ /* 0x000fe200028e0608 */
[----:B------:R-:W-:Y:S02]  /*11d0*/  ISETP.GE.U32.AND P5, PT, R7, UR10, PT ;  /* 0x0000000a07007c0c */ /* 0x000fe4000bfa6070 */
[----:B------:R-:W-:Y:S01]  /*11e0*/  ISETP.GE.U32.AND.EX P3, PT, R14, UR11, PT, P3 ;  /* 0x0000000b0e007c0c */ /* 0x000fe2000bf66130 */
[----:B------:R-:W5:Y:S01]  /*11f0*/  @!P2 LDG.E R15, desc[UR12][R24.64+-0x800] ;  /* 0xfff8000c180fa981 */ /* 0x000f62000c1e1900 */
[----:B------:R-:W-:Y:S02]  /*1200*/  ISETP.GE.U32.AND.EX P6, PT, R13, UR11, PT, P6 ;  /* 0x0000000b0d007c0c */ /* 0x000fe4000bfc6160 */
[----:B------:R-:W-:Y:S01]  /*1210*/  ISETP.GE.U32.AND.EX P5, PT, R12, UR11, PT, P5 ;  /* 0x0000000b0c007c0c */ /* 0x000fe2000bfa6150 */
[----:B------:R-:W5:Y:S04]  /*1220*/  @!P2 LDG.E R14, desc[UR12][R26.64+-0x800] ;  /* 0xfff8000c1a0ea981 */ /* 0x000f68000c1e1900 */
[----:B--2---:R0:W-:Y:S01]  /*1230*/  @!P1 STS.64 [R5+0x1000], R10 ;  /* 0x0010000a05009388 */ /* 0x0041e20000000a00 */
[----:B------:R-:W-:-:S05]  /*1240*/  IADD3 R6, P1, PT, R9, 0x300, RZ ;  /* 0x0000030009067810 */ /* 0x000fca0007f3e0ff */
[----:B------:R-:W-:Y:S01]  /*1250*/  IMAD.X R7, RZ, RZ, R8, P1 ;  /* 0x000000ffff077224 */ /* 0x000fe200008e0608 */
[----:B------:R-:W-:Y:S01]  /*1260*/  ISETP.GE.U32.AND P1, PT, R6, UR10, PT ;  /* 0x0000000a06007c0c */ /* 0x000fe2000bf26070 */
[----:B---3--:R1:W-:Y:S03]  /*1270*/  @!P0 STS.64 [R5+-0x800], R16 ;  /* 0xfff8001005008388 */ /* 0x0083e60000000a00 */
[----:B------:R-:W-:Y:S01]  /*1280*/  ISETP.GE.U32.AND.EX P1, PT, R7, UR11, PT, P1 ;  /* 0x0000000b07007c0c */ /* 0x000fe2000bf26110 */
[----:B------:R-:W2:Y:S01]  /*1290*/  @!P3 LDG.E R6, desc[UR12][R26.64+0x400] ;  /* 0x0004000c1a06b981 */ /* 0x000ea2000c1e1900 */
[----:B0-----:R-:W-:-:S03]  /*12a0*/  IADD3 R10, P0, PT, R26, 0x1000, RZ ;  /* 0x000010001a0a7810 */ /* 0x001fc60007f1e0ff */
[----:B----4-:R0:W-:Y:S01]  /*12b0*/  @!P4 STS.64 [R5], R18 ;  /* 0x000000120500c388 */ /* 0x0101e20000000a00 */
[----:B------:R-:W-:Y:S01]  /*12c0*/  IADD3 R12, P4, PT, R24, 0x1000, RZ ;  /* 0x00001000180c7810 */ /* 0x000fe20007f9e0ff */
[----:B------:R-:W-:Y:S02]  /*12d0*/  IMAD.X R11, RZ, RZ, R27, P0 ;  /* 0x000000ffff0b7224 */ /* 0x000fe400000e061b */
[----:B------:R3:W2:Y:S01]  /*12e0*/  @!P3 LDG.E R7, desc[UR12][R24.64+0x400] ;  /* 0x0004000c1807b981 */ /* 0x0006a2000c1e1900 */
[----:B------:R-:W-:-:S03]  /*12f0*/  IADD3.X R13, PT, PT, RZ, R25, RZ, P4, !PT ;  /* 0x00000019ff0d7210 */ /* 0x000fc600027fe4ff */
[----:B-1----:R-:W4:Y:S04]  /*1300*/  @!P6 LDG.E R16, desc[UR12][R10.64+-0x400] ;  /* 0xfffc000c0a10e981 */ /* 0x002f28000c1e1900 */
[----:B0-----:R-:W4:Y:S04]  /*1310*/  @!P5 LDG.E R18, desc[UR12][R10.64] ;  /* 0x0000000c0a12d981 */ /* 0x001f28000c1e1900 */
[----:B------:R-:W4:Y:S04]  /*1320*/  @!P6 LDG.E R17, desc[UR12][R12.64+-0x400] ;  /* 0xfffc000c0c11e981 */ /* 0x000f28000c1e1900 */
[----:B------:R-:W4:Y:S04]  /*1330*/  @!P5 LDG.E R19, desc[UR12][R12.64] ;  /* 0x0000000c0c13d981 */ /* 0x000f28000c1e1900 */
[----:B------:R-:W4:Y:S04]  /*1340*/  @!P1 LDG.E R20, desc[UR12][R10.64+0x400] ;  /* 0x0004000c0a149981 */ /* 0x000f28000c1e1900 */
[----:B------:R-:W4:Y:S01]  /*1350*/  @!P1 LDG.E R21, desc[UR12][R12.64+0x400] ;  /* 0x0004000c0c159981 */ /* 0x000f22000c1e1900 */
[----:B------:R-:W-:-:S03]  /*1360*/  VIADD R22, R5, 0x2000 ;  /* 0x0000200005167836 */ /* 0x000fc60000000000 */
[----:B-----5:R-:W-:Y:S01]  /*1370*/  @!P2 STS.64 [R5+-0x1000], R14 ;  /* 0xfff0000e0500a388 */ /* 0x020fe20000000a00 */
[----:B------:R-:W-:Y:S01]  /*1380*/  UIADD3 UR7, UP0, UPT, UR7, -0x4, URZ ;  /* 0xfffffffc07077890 */ /* 0x000fe2000ff1e0ff */
[----:B---3--:R-:W-:Y:S01]  /*1390*/  IADD3 R24, P2, PT, R12, 0x1000, RZ ;  /* 0x000010000c187810 */ /* 0x008fe20007f5e0ff */
[----:B------:R-:W-:Y:S02]  /*13a0*/  UIADD3 UR4, UPT, UPT, UR4, 0x400, URZ ;  /* 0x0000040004047890 */ /* 0x000fe4000fffe0ff */
[----:B------:R-:W-:Y:S02]  /*13b0*/  UIADD3.X UR8, UPT, UPT, UR8, -0x1, URZ, UP0, !UPT ;  /* 0xffffffff08087890 */ /* 0x000fe400087fe4ff */
[----:B------:R-:W-:Y:S01]  /*13c0*/  UIADD3 UR7, UP0, UPT, UR7, -0x4, URZ ;  /* 0xfffffffc07077890 */ /* 0x000fe2000ff1e0ff */
[----:B------:R-:W-:Y:S01]  /*13d0*/  IADD3.X R25, PT, PT, RZ, R13, RZ, P2, !PT ;  /* 0x0000000dff197210 */ /* 0x000fe200017fe4ff */
[----:B------:R-:W-:Y:S02]  /*13e0*/  UIADD3 UR4, UPT, UPT, UR4, 0x400, URZ ;  /* 0x0000040004047890 */ /* 0x000fe4000fffe0ff */
[----:B------:R-:W-:-:S02]  /*13f0*/  UIADD3.X UR8, UPT, UPT, UR8, -0x1, URZ, UP0, !UPT ;  /* 0xffffffff08087890 */ /* 0x000fc400087fe4ff */
[----:B------:R-:W-:Y:S01]  /*1400*/  UPLOP3.LUT UP0, UPT, UPT, UPT, UPT, 0x40, 0x4 ;  /* 0x000000000004789c */ /* 0x000fe20003f0e870 */
[----:B--2---:R0:W-:Y:S04]  /*1410*/  @!P3 STS.64 [R5+0x800], R6 ;  /* 0x000800060500b388 */ /* 0x0041e80000000a00 */
[----:B----4-:R1:W-:Y:S04]  /*1420*/  @!P6 STS.64 [R22+-0x800], R16 ;  /* 0xfff800101600e388 */ /* 0x0103e80000000a00 */
[----:B------:R1:W-:Y:S01]  /*1430*/  @!P5 STS.64 [R22], R18 ;  /* 0x000000121600d388 */ /* 0x0003e20000000a00 */
[----:B0-----:R-:W-:Y:S01]  /*1440*/  IADD3 R6, P0, PT, R9, 0x400, RZ ;  /* 0x0000040009067810 */ /* 0x001fe20007f1e0ff */
[----:B------:R-:W-:-:S02]  /*1450*/  VIADD R5, R22, 0x2000 ;  /* 0x0000200016057836 */ /* 0x000fc40000000000 */
[----:B------:R1:W-:Y:S01]  /*1460*/  @!P1 STS.64 [R22+0x800], R20 ;  /* 0x0008001416009388 */ /* 0x0003e20000000a00 */
[----:B------:R-:W-:Y:S01]  /*1470*/  IADD3 R26, P1, PT, R10, 0x1000, RZ ;  /* 0x000010000a1a7810 */ /* 0x000fe20007f3e0ff */
[----:B------:R-:W-:-:S04]  /*1480*/  IMAD.X R7, RZ, RZ, R8, P0 ;  /* 0x000000ffff077224 */ /* 0x000fc800000e0608 */
[----:B------:R-:W-:-:S08]  /*1490*/  IMAD.X R27, RZ, RZ, R11, P1 ;  /* 0x000000ffff1b7224 */ /* 0x000fd000008e060b */
.L_x_12:
[----:B------:R-:W-:-:S04]  /*14a0*/  UISETP.NE.U32.AND UP1, UPT, UR7, URZ, UPT ;  /* 0x000000ff0700728c */ /* 0x000fc8000bf25070 */
[----:B------:R-:W-:-:S09]  /*14b0*/  UISETP.NE.OR.EX UP0, UPT, UR8, URZ, UP0, UP1 ;  /* 0x000000ff0800728c */ /* 0x000fd20008705710 */
[----:B------:R-:W-:Y:S05]  /*14c0*/  BRA.U !UP0, `(.L_x_8) ;  /* 0x0000000108a47547 */ /* 0x000fea000b800000 */
.L_x_9:
[----:B------:R-:W0:Y:S01]  /*14d0*/  LDCU.64 UR10, c[0x0][0x390] ;  /* 0x00007200ff0a77ac */ /* 0x000e220008000a00 */
[----:B------:R-:W-:Y:S01]  /*14e0*/  NOP ;  /* 0x0000000000007918 */ /* 0x000fe20000000000 */
.L_x_13:
[C---:B------:R-:W-:Y:S02]  /*14f0*/  IADD3 R10, P1, PT, R6.reuse, 0x100, RZ ;  /* 0x00000100060a7810 */ /* 0x040fe40007f3e0ff */
[----:B------:R-:W-:Y:S02]  /*1500*/  IADD3 R9, P3, PT, R6, 0x200, RZ ;  /* 0x0000020006097810 */ /* 0x000fe40007f7e0ff */
[----:B0-----:R-:W-:Y:S01]  /*1510*/  ISETP.GE.U32.AND P0, PT, R10, UR10, PT ;  /* 0x0000000a0a007c0c */ /* 0x001fe2000bf06070 */
[--C-:B------:R-:W-:Y:S01]  /*1520*/  IMAD.X R10, RZ, RZ, R7.reuse, P1 ;  /* 0x000000ffff0a7224 */ /* 0x100fe200008e0607 */
[----:B------:R-:W-:Y:S01]  /*1530*/  ISETP.GE.U32.AND P2, PT, R9, UR10, PT ;  /* 0x0000000a09007c0c */ /* 0x000fe2000bf46070 */
[----:B------:R-:W-:Y:S01]  /*1540*/  IMAD.X R9, RZ, RZ, R7, P3 ;  /* 0x000000ffff097224 */ /* 0x000fe200018e0607 */
[C---:B------:R-:W-:Y:S02]  /*1550*/  IADD3 R8, P4, PT, R6.reuse, 0x300, RZ ;  /* 0x0000030006087810 */ /* 0x040fe40007f9e0ff */
[----:B------:R-:W-:-:S02]  /*1560*/  ISETP.GE.U32.AND P1, PT, R6, UR10, PT ;  /* 0x0000000a06007c0c */ /* 0x000fc4000bf26070 */
[----:B------:R-:W-:Y:S02]  /*1570*/  ISETP.GE.U32.AND P3, PT, R8, UR10, PT ;  /* 0x0000000a08007c0c */ /* 0x000fe4000bf66070 */
[----:B------:R-:W-:Y:S02]  /*1580*/  ISETP.GE.U32.AND.EX P0, PT, R10, UR11, PT, P0 ;  /* 0x0000000b0a007c0c */ /* 0x000fe4000bf06100 */
[----:B------:R-:W-:Y:S02]  /*1590*/  ISETP.GE.U32.AND.EX P2, PT, R9, UR11, PT, P2 ;  /* 0x0000000b09007c0c */ /* 0x000fe4000bf46120 */
[----:B------:R-:W-:Y:S02]  /*15a0*/  ISETP.GE.U32.AND.EX P1, PT, R7, UR11, PT, P1 ;  /* 0x0000000b07007c0c */ /* 0x000fe4000bf26110 */
[----:B------:R-:W-:-:S04]  /*15b0*/  IADD3.X R8, PT, PT, RZ, R7, RZ, P4, !PT ;  /* 0x00000007ff087210 */ /* 0x000fc800027fe4ff */
[----:B------:R-:W-:-:S03]  /*15c0*/  ISETP.GE.U32.AND.EX P3, PT, R8, UR11, PT, P3 ;  /* 0x0000000b08007c0c */ /* 0x000fc6000bf66130 */
[----:B------:R-:W2:Y:S04]  /*15d0*/  @!P0 LDG.E R10, desc[UR12][R26.64+-0x400] ;  /* 0xfffc000c1a0a8981 */ /* 0x000ea8000c1e1900 */
[----:B------:R-:W2:Y:S04]  /*15e0*/  @!P0 LDG.E R11, desc[UR12][R24.64+-0x400] ;  /* 0xfffc000c180b8981 */ /* 0x000ea8000c1e1900 */
[----:B------:R-:W3:Y:S04]  /*15f0*/  @!P2 LDG.E R12, desc[UR12][R26.64] ;  /* 0x0000000c1a0ca981 */ /* 0x000ee8000c1e1900 */
[----:B------:R-:W3:Y:S04]  /*1600*/  @!P2 LDG.E R13, desc[UR12][R24.64] ;  /* 0x0000000c180da981 */ /* 0x000ee8000c1e1900 */
[----:B------:R-:W4:Y:S04]  /*1610*/  @!P1 LDG.E R8, desc[UR12][R26.64+-0x800] ;  /* 0xfff8000c1a089981 */ /* 0x000f28000c1e1900 */
[----:B------:R-:W4:Y:S04]  /*1620*/  @!P1 LDG.E R9, desc[UR12][R24.64+-0x800] ;  /* 0xfff8000c18099981 */ /* 0x000f28000c1e1900 */
[----:B------:R-:W5:Y:S04]  /*1630*/  @!P3 LDG.E R14, desc[UR12][R26.64+0x400] ;  /* 0x0004000c1a0eb981 */ /* 0x000f68000c1e1900 */
[----:B------:R0:W5:Y:S01]  /*1640*/  @!P3 LDG.E R15, desc[UR12][R24.64+0x400] ;  /* 0x0004000c180fb981 */ /* 0x000162000c1e1900 */
[----:B------:R-:W-:-:S04]  /*1650*/  UIADD3 UR7, UP0, UPT, UR7, -0x4, URZ ;  /* 0xfffffffc07077890 */ /* 0x000fc8000ff1e0ff */
[----:B------:R-:W-:Y:S02]  /*1660*/  UIADD3.X UR8, UPT, UPT, UR8, -0x1, URZ, UP0, !UPT ;  /* 0xffffffff08087890 */ /* 0x000fe400087fe4ff */
[----:B------:R-:W-:-:S04]  /*1670*/  UISETP.NE.U32.AND UP0, UPT, UR7, URZ, UPT ;  /* 0x000000ff0700728c */ /* 0x000fc8000bf05070 */
[----:B------:R-:W-:Y:S02]  /*1680*/  UISETP.NE.AND.EX UP0, UPT, UR8, URZ, UPT, UP0 ;  /* 0x000000ff0800728c */ /* 0x000fe4000bf05300 */
[----:B------:R-:W-:Y:S01]  /*1690*/  UIADD3 UR4, UPT, UPT, UR4, 0x400, URZ ;  /* 0x0000040004047890 */ /* 0x000fe2000fffe0ff */
[----:B--2---:R-:W-:Y:S01]  /*16a0*/  @!P0 STS.64 [R5+-0x800], R10 ;  /* 0xfff8000a05008388 */ /* 0x004fe20000000a00 */
[----:B------:R-:W-:-:S03]  /*16b0*/  IADD3 R6, P0, PT, R6, 0x400, RZ ;  /* 0x0000040006067810 */ /* 0x000fc60007f1e0ff */
[----:B---3--:R-:W-:Y:S01]  /*16c0*/  @!P2 STS.64 [R5], R12 ;  /* 0x0000000c0500a388 */ /* 0x008fe20000000a00 */
[----:B0-----:R-:W-:Y:S01]  /*16d0*/  IADD3 R24, P2, PT, R24, 0x1000, RZ ;  /* 0x0000100018187810 */ /* 0x001fe20007f5e0ff */
[----:B------:R-:W-:Y:S02]  /*16e0*/  IMAD.X R7, RZ, RZ, R7, P0 ;  /* 0x000000ffff077224 */ /* 0x000fe400000e0607 */
[----:B----4-:R-:W-:Y:S01]  /*16f0*/  @!P1 STS.64 [R5+-0x1000], R8 ;  /* 0xfff0000805009388 */ /* 0x010fe20000000a00 */
[----:B------:R-:W-:Y:S01]  /*1700*/  IADD3 R26, P1, PT, R26, 0x1000, RZ ;  /* 0x000010001a1a7810 */ /* 0x000fe20007f3e0ff */
[----:B------:R-:W-:-:S04]  /*1710*/  IMAD.X R25, RZ, RZ, R25, P2 ;  /* 0x000000ffff197224 */ /* 0x000fc800010e0619 */
[----:B------:R-:W-:Y:S01]  /*1720*/  IMAD.X R27, RZ, RZ, R27, P1 ;  /* 0x000000ffff1b7224 */ /* 0x000fe200008e061b */
[----:B-----5:R0:W-:Y:S02]  /*1730*/  @!P3 STS.64 [R5+0x800], R14 ;  /* 0x0008000e0500b388 */ /* 0x0201e40000000a00 */
[----:B0-----:R-:W-:Y:S01]  /*1740*/  IADD3 R5, PT, PT, R5, 0x2000, RZ ;  /* 0x0000200005057810 */ /* 0x001fe20007ffe0ff */
[----:B------:R-:W-:Y:S06]  /*1750*/  BRA.U UP0, `(.L_x_13) ;  /* 0xfffffffd00647547 */ /* 0x000fec000b83ffff */
.L_x_8:
[----:B------:R-:W-:-:S04]  /*1760*/  UISETP.NE.U32.AND UP0, UPT, UR9, URZ, UPT ;  /* 0x000000ff0900728c */ /* 0x000fc8000bf05070 */
[----:B------:R-:W-:-:S09]  /*1770*/  UISETP.NE.AND.EX UP0, UPT, UR5, URZ, UPT, UP0 ;  /* 0x000000ff0500728c */ /* 0x000fd2000bf05300 */
[----:B------:R-:W-:Y:S05]  /*1780*/  BRA.U !UP0, `(.L_x_7) ;  /* 0x0000000108907547 */ /* 0x000fea000b800000 */
[----:B------:R-:W0:Y:S01]  /*1790*/  S2UR UR6, SR_CgaCtaId ;  /* 0x00000000000679c3 */ /* 0x000e220000008800 */
[----:B------:R-:W-:Y:S01]  /*17a0*/  VIADD R13, R0, UR4 ;  /* 0x00000004000d7c36 */ /* 0x000fe20008000000 */
[----:B------:R-:W-:Y:S01]  /*17b0*/  UMOV UR4, 0x400 ;  /* 0x0000040000047882 */ /* 0x000fe20000000000 */
[----:B------:R-:W-:Y:S01]  /*17c0*/  IMAD.MOV.U32 R12, RZ, RZ, RZ ;  /* 0x000000ffff0c7224 */ /* 0x000fe200078e00ff */
[----:B------:R-:W2:Y:S04]  /*17d0*/  LDCU.64 UR10, c[0x0][0x390] ;  /* 0x00007200ff0a77ac */ /* 0x000ea80008000a00 */
[----:B------:R-:W3:Y:S08]  /*17e0*/  LDC.64 R6, c[0x0][0x388] ;  /* 0x0000e200ff067b82 */ /* 0x000ef00000000a00 */
[----:B------:R-:W4:Y:S01]  /*17f0*/  LDC.64 R8, c[0x0][0x380] ;  /* 0x0000e000ff087b82 */ /* 0x000f220000000a00 */
[----:B0-----:R-:W-:-:S06]  /*1800*/  ULEA UR4, UR6, UR4, 0x18 ;  /* 0x0000000406047291 */ /* 0x001fcc000f8ec0ff */
[C---:B------:R-:W-:Y:S01]  /*1810*/  LEA R0, R13.reuse, UR4, 0x3 ;  /* 0x000000040d007c11 */ /* 0x040fe2000f8e18ff */
[----:B---3--:R-:W-:-:S04]  /*1820*/  IMAD.WIDE.U32 R6, R13, 0x4, R6 ;  /* 0x000000040d067825 */ /* 0x008fc800078e0006 */
[----:B------:R-:W-:Y:S02]  /*1830*/  IMAD.MOV.U32 R10, RZ, RZ, R6 ;  /* 0x000000ffff0a7224 */ /* 0x000fe400078e0006 */
[----:B------:R-:W-:Y:S02]  /*1840*/  IMAD.MOV.U32 R11, RZ, RZ, R7 ;  /* 0x000000ffff0b7224 */ /* 0x000fe400078e0007 */
[----:B----4-:R-:W-:-:S04]  /*1850*/  IMAD.WIDE.U32 R8, R13, 0x4, R8 ;  /* 0x000000040d087825 */ /* 0x010fc800078e0008 */
[----:B------:R-:W-:Y:S01]  /*1860*/  IMAD.MOV.U32 R7, RZ, RZ, R9 ;  /* 0x000000ffff077224 */ /* 0x000fe200078e0009 */
[----:B------:R-:W-:Y:S01]  /*1870*/  MOV R6, R8 ;  /* 0x0000000800067202 */ /* 0x000fe20000000f00 */
[----:B--2---:R-:W-:-:S07]  /*1880*/  VIADD R0, R0, 0x4 ;  /* 0x0000000400007836 */ /* 0x004fce0000000000 */
.L_x_14:
[----:B------:R-:W-:-:S04]  /*1890*/  ISETP.GE.U32.AND P0, PT, R13, UR10, PT ;  /* 0x0000000a0d007c0c */ /* 0x000fc8000bf06070 */
[----:B------:R-:W-:-:S13]  /*18a0*/  ISETP.GE.U32.AND.EX P0, PT, R12, UR11, PT, P0 ;  /* 0x0000000b0c007c0c */ /* 0x000fda000bf06100 */
[----:B------:R-:W-:Y:S01]  /*18b0*/  @!P0 IMAD.MOV.U32 R9, RZ, RZ, R11 ;  /* 0x000000ffff098224 */ /* 0x000fe200078e000b */
[----:B------:R-:W-:Y:S01]  /*18c0*/  @!P0 MOV R8, R10 ;  /* 0x0000000a00088202 */ /* 0x000fe20000000f00 */
[----:B------:R0:W2:Y:S04]  /*18d0*/  @!P0 LDG.E R5, desc[UR12][R6.64] ;  /* 0x0000000c06058981 */ /* 0x0000a8000c1e1900 */
[----:B------:R-:W3:Y:S01]  /*18e0*/  @!P0 LDG.E R9, desc[UR12][R8.64] ;  /* 0x0000000c08098981 */ /* 0x000ee2000c1e1900 */
[----:B------:R-:W-:Y:S01]  /*18f0*/  UIADD3 UR9, UP0, UPT, UR9, -0x1, URZ ;  /* 0xffffffff09097890 */ /* 0x000fe2000ff1e0ff */
[----:B------:R-:W-:-:S03]  /*1900*/  IADD3 R13, P2, PT, R13, 0x100, RZ ;  /* 0x000001000d0d7810 */ /* 0x000fc60007f5e0ff */
[----:B------:R-:W-:Y:S01]  /*1910*/  UIADD3.X UR5, UPT, UPT, UR5, -0x1, URZ, UP0, !UPT ;  /* 0xffffffff05057890 */ /* 0x000fe200087fe4ff */
[----:B0-----:R-:W-:Y:S01]  /*1920*/  IADD3 R6, P1, PT, R6, 0x400, RZ ;  /* 0x0000040006067810 */ /* 0x001fe20007f3e0ff */
[----:B------:R-:W-:Y:S01]  /*1930*/  UISETP.NE.U32.AND UP0, UPT, UR9, URZ, UPT ;  /* 0x000000ff0900728c */ /* 0x000fe2000bf05070 */
[----:B------:R-:W-:-:S03]  /*1940*/  IMAD.X R12, RZ, RZ, R12, P2 ;  /* 0x000000ffff0c7224 */ /* 0x000fc600010e060c */
[----:B------:R-:W-:Y:S01]  /*1950*/  UISETP.NE.AND.EX UP0, UPT, UR5, URZ, UPT, UP0 ;  /* 0x000000ff0500728c */ /* 0x000fe2000bf05300 */
[----:B------:R-:W-:Y:S01]  /*1960*/  IMAD.X R7, RZ, RZ, R7, P1 ;  /* 0x000000ffff077224 */ /* 0x000fe200008e0607 */
[----:B--2---:R-:W-:Y:S04]  /*1970*/  @!P0 STS [R0+-0x4], R5 ;  /* 0xfffffc0500008388 */ /* 0x004fe80000000800 */
[----:B---3--:R0:W-:Y:S01]  /*1980*/  @!P0 STS [R0], R9 ;  /* 0x0000000900008388 */ /* 0x0081e20000000800 */
[----:B------:R-:W-:-:S04]  /*1990*/  IADD3 R10, P0, PT, R10, 0x400, RZ ;  /* 0x000004000a0a7810 */ /* 0x000fc80007f1e0ff */
[----:B------:R-:W-:Y:S01]  /*19a0*/  IADD3.X R11, PT, PT, RZ, R11, RZ, P0, !PT ;  /* 0x0000000bff0b7210 */ /* 0x000fe200007fe4ff */
[----:B0-----:R-:W-:Y:S01]  /*19b0*/  VIADD R0, R0, 0x800 ;  /* 0x0000080000007836 */ /* 0x001fe20000000000 */
[----:B------:R-:W-:Y:S07]  /*19c0*/  BRA.U UP0, `(.L_x_14) ;  /* 0xfffffffd00b07547 */ /* 0x000fee000b83ffff */
.L_x_7:
[----:B------:R-:W0:Y:S01]  /*19d0*/  LDCU.64 UR4, c[0x0][0x3b0] ;  /* 0x00007600ff0477ac */ /* 0x000e220008000a00 */
[----:B------:R-:W-:Y:S01]  /*19e0*/  IMAD.MOV.U32 R5, RZ, RZ, RZ ;  /* 0x000000ffff057224 */ /* 0x000fe200078e00ff */
[----:B------:R-:W-:-:S04]  /*19f0*/  UISETP.NE.U32.AND UP0, UPT, UR10, URZ, UPT ;  /* 0x000000ff0a00728c */ /* 0x000fc8000bf05070 */
[----:B------:R-:W-:Y:S01]  /*1a00*/  UISETP.NE.AND.EX UP0, UPT, UR11, URZ, UPT, UP0 ;  /* 0x000000ff0b00728c */ /* 0x000fe2000bf05300 */
[----:B------:R-:W-:Y:S01]  /*1a10*/  BAR.SYNC.DEFER_BLOCKING 0x0 ;  /* 0x0000000000007b1d */ /* 0x000fe20000010000 */
[----:B0-----:R-:W-:-:S04]  /*1a20*/  LEA R8, P0, R23, UR4, 0x2 ;  /* 0x0000000417087c11 */ /* 0x001fc8000f8010ff */
[----:B------:R-:W-:-:S03]  /*1a30*/  LEA.HI.X R9, R23, UR5, R2, 0x2, P0 ;  /* 0x0000000517097c11 */ /* 0x000fc600080f1402 */
[----:B------:R-:W-:Y:S06]  /*1a40*/  BRA.U !UP0, `(.L_x_15) ;  /* 0x00000009080c7547 */ /* 0x000fec000b800000 */
[----:B------:R-:W0:Y:S01]  /*1a50*/  LDC R6, c[0x0][0x398] ;  /* 0x0000e600ff067b82 */ /* 0x000e220000000800 */
[----:B------:R-:W-:Y:S02]  /*1a60*/  UMOV UR4, 0x3f000000 ;  /* 0x3f00000000047882 */ /* 0x000fe40000000000 */
[----:B------:R-:W-:Y:S02]  /*1a70*/  IMAD.U32 R7, RZ, RZ, UR4 ;  /* 0x00000004ff077e24 */ /* 0x000fe4000f8e00ff */
[----:B0-----:R-:W-:-:S04]  /*1a80*/  FMUL R6, R6, R6 ;  /* 0x0000000606067220 */ /* 0x001fc80000400000 */
[----:B------:R-:W0:Y:S08]  /*1a90*/  MUFU.RCP R5, R6 ;  /* 0x0000000600057308 */ /* 0x000e300000001000 */
[----:B------:R-:W2:Y:S01]  /*1aa0*/  FCHK P0, R7, R6 ;  /* 0x0000000607007302 */ /* 0x000ea20000000000 */
[----:B0-----:R-:W-:-:S04]  /*1ab0*/  FFMA R0, -R6, R5, 1 ;  /* 0x3f80000006007423 */ /* 0x001fc80000000105 */
[----:B------:R-:W-:-:S04]  /*1ac0*/  FFMA R0, R5, R0, R5 ;  /* 0x0000000005007223 */ /* 0x000fc80000000005 */
[----:B------:R-:W-:-:S04]  /*1ad0*/  FFMA R5, R0, 0.5, RZ ;  /* 0x3f00000000057823 */ /* 0x000fc800000000ff */
[----:B------:R-:W-:-:S04]  /*1ae0*/  FFMA R2, -R6, R5, 0.5 ;  /* 0x3f00000006027423 */ /* 0x000fc80000000105 */
[----:B------:R-:W-:Y:S01]  /*1af0*/  FFMA R0, R0, R2, R5 ;  /* 0x0000000200007223 */ /* 0x000fe20000000005 */
[----:B--2---:R-:W-:Y:S06]  /*1b00*/  @!P0 BRA `(.L_x_16) ;  /* 0x0000000000108947 */ /* 0x004fec0003800000 */
[----:B------:R-:W-:Y:S01]  /*1b10*/  HFMA2 R5, -RZ, RZ, 1.75, 0 ;  /* 0x3f000000ff057431 */ /* 0x000fe200000001ff */
[----:B------:R-:W-:-:S07]  /*1b20*/  MOV R10, 0x1b40 ;  /* 0x00001b40000a7802 */ /* 0x000fce0000000f00 */
[----:B-1----:R-:W-:Y:S05]  /*1b30*/  CALL.REL.NOINC `($__internal_1_$__cuda_sm3x_div_rn_noftz_f32_slowpath) ;  /* 0x0000000800d87944 */ /* 0x002fea0003c00000 */
[----:B------:R-:W-:-:S07]  /*1b40*/  IMAD.MOV.U32 R0, RZ, RZ, R5 ;  /* 0x000000ffff007224 */ /* 0x000fce00078e0005 */
.L_x_16:
[----:B------:R-:W0:Y:S01]  /*1b50*/  LDCU.64 UR6, c[0x0][0x390] ;  /* 0x00007200ff0677ac */ /* 0x000e220008000a00 */
[----:B------:R-:W-:Y:S01]  /*1b60*/  IMAD.MOV.U32 R5, RZ, RZ, RZ ;  /* 0x000000ffff057224 */ /* 0x000fe200078e00ff */
[----:B------:R-:W-:Y:S01]  /*1b70*/  UMOV UR5, URZ ;  /* 0x000000ff00057c82 */ /* 0x000fe20008000000 */
[----:B------:R-:W-:Y:S01]  /*1b80*/  UMOV UR4, URZ ;  /* 0x000000ff00047c82 */ /* 0x000fe20008000000 */
[----:B0-----:R-:W-:Y:S02]  /*1b90*/  UISETP.GE.U32.AND UP1, UPT, UR6, 0x4, UPT ;  /* 0x000000040600788c */ /* 0x001fe4000bf26070 */
[----:B------:R-:W-:Y:S02]  /*1ba0*/  ULOP3.LUT UR9, UR6, 0x3, URZ, 0xc0, !UPT ;  /* 0x0000000306097892 */ /* 0x000fe4000f8ec0ff */
[----:B------:R-:W-:Y:S02]  /*1bb0*/  UISETP.GE.U32.AND.EX UP1, UPT, UR7, URZ, UPT, UP1 ;  /* 0x000000ff0700728c */ /* 0x000fe4000bf26110 */
[----:B------:R-:W-:-:S04]  /*1bc0*/  UISETP.NE.U32.AND UP0, UPT, UR9, URZ, UPT ;  /* 0x000000ff0900728c */ /* 0x000fc8000bf05070 */
[----:B------:R-:W-:-:S03]  /*1bd0*/  UISETP.NE.AND.EX UP0, UPT, UR5, URZ, UPT, UP0 ;  /* 0x000000ff0500728c */ /* 0x000fc6000bf05300 */
[----:B------:R-:W-:Y:S08]  /*1be0*/  BRA.U !UP1, `(.L_x_17) ;  /* 0x00000005092c7547 */ /* 0x000ff0000b800000 */
[----:B------:R-:W0:Y:S01]  /*1bf0*/  S2UR UR7, SR_CgaCtaId ;  /* 0x00000000000779c3 */ /* 0x000e220000008800 */
[----:B------:R-:W-:Y:S01]  /*1c00*/  UMOV UR4, 0x400 ;  /* 0x0000040000047882 */ /* 0x000fe20000000000 */
[----:B------:R-:W-:Y:S01]  /*1c10*/  IMAD.MOV.U32 R5, RZ, RZ, RZ ;  /* 0x000000ffff057224 */ /* 0x000fe200078e00ff */
[----:B------:R-:W2:Y:S01]  /*1c20*/  LDCU UR8, c[0x0][0x394] ;  /* 0x00007280ff0877ac */ /* 0x000ea20008000800 */
[----:B0-----:R-:W-:Y:S02]  /*1c30*/  ULEA UR4, UR7, UR4, 0x18 ;  /* 0x0000000407047291 */ /* 0x001fe4000f8ec0ff */
[----:B------:R-:W-:Y:S02]  /*1c40*/  ULOP3.LUT UR7, UR6, 0xfffffffc, URZ, 0xc0, !UPT ;  /* 0xfffffffc06077892 */ /* 0x000fe4000f8ec0ff */
[----:B------:R-:W-:-:S03]  /*1c50*/  UIADD3 UR6, UPT, UPT, UR4, 0x10, URZ ;  /* 0x0000001004067890 */ /* 0x000fc6000fffe0ff */
[----:B--2---:R-:W-:-:S09]  /*1c60*/  UMOV UR4, URZ ;  /* 0x000000ff00047c82 */ /* 0x004fd20008000000 */
.L_x_18:
[----:B------:R-:W0:Y:S01]  /*1c70*/  LDS.128 R12, [UR6+-0x10] ;  /* 0xfffff006ff0c7984 */ /* 0x000e220008000c00 */
[----:B------:R-:W-:Y:S02]  /*1c80*/  UIADD3 UR7, UP1, UPT, UR7, -0x4, URZ ;  /* 0xfffffffc07077890 */ /* 0x000fe4000ff3e0ff */
[----:B------:R-:W-:Y:S01]  /*1c90*/  UIADD3 UR4, UPT, UPT, UR4, 0x4, URZ ;  /* 0x0000000404047890 */ /* 0x000fe2000fffe0ff */
[----:B-1----:R-:W1:Y:S01]  /*1ca0*/  LDS.128 R16, [UR6] ;  /* 0x00000006ff107984 */ /* 0x002e620008000c00 */
[----:B------:R-:W-:Y:S02]  /*1cb0*/  UIADD3.X UR8, UPT, UPT, UR8, -0x1, URZ, UP1, !UPT ;  /* 0xffffffff08087890 */ /* 0x000fe40008ffe4ff */
[----:B------:R-:W-:Y:S02]  /*1cc0*/  UISETP.NE.U32.AND UP1, UPT, UR7, URZ, UPT ;  /* 0x000000ff0700728c */ /* 0x000fe4000bf25070 */
[----:B------:R-:W-:Y:S02]  /*1cd0*/  UIADD3 UR6, UPT, UPT, UR6, 0x20, URZ ;  /* 0x0000002006067890 */ /* 0x000fe4000fffe0ff */
[----:B------:R-:W-:Y:S01]  /*1ce0*/  UISETP.NE.AND.EX UP1, UPT, UR8, URZ, UPT, UP1 ;  /* 0x000000ff0800728c */ /* 0x000fe2000bf25310 */
[C---:B0-----:R-:W-:Y:S01]  /*1cf0*/  FADD R13, R4.reuse, -R13 ;  /* 0x8000000d040d7221 */ /* 0x041fe20000000000 */
[C---:B------:R-:W-:Y:S01]  /*1d00*/  FADD R12, R3.reuse, -R12 ;  /* 0x8000000c030c7221 */ /* 0x040fe20000000000 */
[----:B------:R-:W-:Y:S01]  /*1d10*/  FADD R15, R4, -R15 ;  /* 0x8000000f040f7221 */ /* 0x000fe20000000000 */
[----:B------:R-:W-:Y:S01]  /*1d20*/  FADD R14, R3, -R14 ;  /* 0x8000000e030e7221 */ /* 0x000fe20000000000 */
[----:B------:R-:W-:Y:S01]  /*1d30*/  FMUL R13, R13, R13 ;  /* 0x0000000d0d0d7220 */ /* 0x000fe20000400000 */
[----:B------:R-:W-:Y:S01]  /*1d40*/  FMUL R11, R12, R12 ;  /* 0x0000000c0c0b7220 */ /* 0x000fe20000400000 */
[----:B------:R-:W-:Y:S01]  /*1d50*/  FMUL R15, R15, R15 ;  /* 0x0000000f0f0f7220 */ /* 0x000fe20000400000 */
[----:B------:R-:W-:Y:S01]  /*1d60*/  FMUL R7, R14, R14 ;  /* 0x0000000e0e077220 */ /* 0x000fe20000400000 */
[-C--:B------:R-:W-:Y:S01]  /*1d70*/  FMUL R2, R13, R0.reuse ;  /* 0x000000000d027220 */ /* 0x080fe20000400000 */
[----:B-1----:R-:W-:Y:S01]  /*1d80*/  FADD R17, R4, -R17 ;  /* 0x8000001104117221 */ /* 0x002fe20000000000 */
[-C--:B------:R-:W-:Y:S01]  /*1d90*/  FMUL R6, R15, R0.reuse ;  /* 0x000000000f067220 */ /* 0x080fe20000400000 */
[----:B------:R-:W-:Y:S01]  /*1da0*/  FADD R16, R3, -R16 ;  /* 0x8000001003107221 */ /* 0x000fe20000000000 */
[----:B------:R-:W-:Y:S01]  /*1db0*/  FFMA R11, R11, R0, R2 ;  /* 0x000000000b0b7223 */ /* 0x000fe20000000002 */
[----:B------:R-:W-:-:S02]  /*1dc0*/  HFMA2 R2, -RZ, RZ, 1.75, 0 ;  /* 0x3f000000ff027431 */ /* 0x000fc400000001ff */
[----:B------:R-:W-:Y:S01]  /*1dd0*/  FFMA R7, R7, R0, R6 ;  /* 0x0000000007077223 */ /* 0x000fe20000000006 */
[----:B------:R-:W-:Y:S01]  /*1de0*/  FMUL R17, R17, R17 ;  /* 0x0000001111117220 */ /* 0x000fe20000400000 */
[----:B------:R-:W-:Y:S02]  /*1df0*/  IMAD.MOV.U32 R6, RZ, RZ, 0x437c0000 ;  /* 0x437c0000ff067424 */ /* 0x000fe400078e00ff */
[----:B------:R-:W-:Y:S01]  /*1e00*/  FADD R19, R4, -R19 ;  /* 0x8000001304137221 */ /* 0x000fe20000000000 */
[----:B------:R-:W-:Y:S01]  /*1e10*/  FMUL R15, R16, R16 ;  /* 0x00000010100f7220 */ /* 0x000fe20000400000 */
[----:B------:R-:W-:Y:S01]  /*1e20*/  FMUL R12, R17, R0 ;  /* 0x00000000110c7220 */ /* 0x000fe20000400000 */
[----:B------:R-:W-:Y:S01]  /*1e30*/  FADD R18, R3, -R18 ;  /* 0x8000001203127221 */ /* 0x000fe20000000000 */
[----:B------:R-:W-:Y:S01]  /*1e40*/  FMUL R19, R19, R19 ;  /* 0x0000001313137220 */ /* 0x000fe20000400000 */
[----:B------:R-:W-:Y:S02]  /*1e50*/  FFMA.SAT R13, R11, -0.0057249800302088260651, R2 ;  /* 0xbbbb989d0b0d7823 */ /* 0x000fe40000002002 */
[----:B------:R-:W-:Y:S01]  /*1e60*/  FMUL R17, R18, R18 ;  /* 0x0000001212117220 */ /* 0x000fe20000400000 */
[----:B------:R-:W-:Y:S01]  /*1e70*/  FMUL R18, R19, R0 ;  /* 0x0000000013127220 */ /* 0x000fe20000400000 */
[----:B------:R-:W-:Y:S01]  /*1e80*/  FFMA.RM R10, R13, R6, 12582913 ;  /* 0x4b4000010d0a7423 */ /* 0x000fe20000004006 */
[-C--:B------:R-:W-:Y:S01]  /*1e90*/  FFMA R13, R15, R0.reuse, R12 ;  /* 0x000000000f0d7223 */ /* 0x080fe2000000000c */
[----:B------:R-:W-:Y:S01]  /*1ea0*/  FFMA.SAT R15, R7, -0.0057249800302088260651, R2 ;  /* 0xbbbb989d070f7823 */ /* 0x000fe20000002002 */
[----:B------:R-:W-:Y:S01]  /*1eb0*/  FFMA R17, R17, R0, R18 ;  /* 0x0000000011117223 */ /* 0x000fe20000000012 */
[C---:B------:R-:W-:Y:S01]  /*1ec0*/  FADD R14, R10.reuse, -12583039 ;  /* 0xcb40007f0a0e7421 */ /* 0x040fe20000000000 */
[----:B------:R-:W-:-:S02]  /*1ed0*/  IMAD.SHL.U32 R10, R10, 0x800000, RZ ;  /* 0x008000000a0a7824 */ /* 0x000fc400078e00ff */
[-C--:B------:R-:W-:Y:S01]  /*1ee0*/  FFMA.RM R12, R15, R6.reuse, 12582913 ;  /* 0x4b4000010f0c7423 */ /* 0x080fe20000004006 */
[----:B------:R-:W-:Y:S01]  /*1ef0*/  FFMA.SAT R15, R13, -0.0057249800302088260651, R2 ;  /* 0xbbbb989d0d0f7823 */ /* 0x000fe20000002002 */
[C---:B------:R-:W-:Y:S02]  /*1f00*/  FFMA R14, R11.reuse, -1.4426950216293334961, -R14 ;  /* 0xbfb8aa3b0b0e7823 */ /* 0x040fe4000000080e */
[C---:B------:R-:W-:Y:S02]  /*1f10*/  FADD R16, R12.reuse, -12583039 ;  /* 0xcb40007f0c107421 */ /* 0x040fe40000000000 */
[----:B------:R-:W-:Y:S01]  /*1f20*/  FFMA R14, R11, -1.925963033500011079e-08, R14 ;  /* 0xb2a570600b0e7823 */ /* 0x000fe2000000000e */
[-C--:B------:R-:W-:Y:S01]  /*1f30*/  FFMA.RM R11, R15, R6.reuse, 12582913 ;  /* 0x4b4000010f0b7423 */ /* 0x080fe20000004006 */
[----:B------:R-:W-:Y:S01]  /*1f40*/  FFMA.SAT R15, R17, -0.0057249800302088260651, R2 ;  /* 0xbbbb989d110f7823 */ /* 0x000fe20000002002 */
[----:B------:R-:W-:Y:S02]  /*1f50*/  FFMA R16, R7, -1.4426950216293334961, -R16 ;  /* 0xbfb8aa3b07107823 */ /* 0x000fe40000000810 */
[----:B------:R-:W-:Y:S01]  /*1f60*/  FADD R2, R11, -12583039 ;  /* 0xcb40007f0b027421 */ /* 0x000fe20000000000 */
[----:B------:R-:W-:Y:S01]  /*1f70*/  FFMA.RM R15, R15, R6, 12582913 ;  /* 0x4b4000010f0f7423 */ /* 0x000fe20000004006 */
[----:B------:R-:W-:Y:S01]  /*1f80*/  FFMA R16, R7, -1.925963033500011079e-08, R16 ;  /* 0xb2a5706007107823 */ /* 0x000fe20000000010 */
[----:B------:R-:W0:Y:S01]  /*1f90*/  MUFU.EX2 R14, R14 ;  /* 0x0000000e000e7308 */ /* 0x000e220000000800 */
[----:B------:R-:W-:Y:S01]  /*1fa0*/  FFMA R2, R13, -1.4426950216293334961, -R2 ;  /* 0xbfb8aa3b0d027823 */ /* 0x000fe20000000802 */
[----:B------:R-:W-:Y:S01]  /*1fb0*/  FADD R6, R15, -12583039 ;  /* 0xcb40007f0f067421 */ /* 0x000fe20000000000 */
[----:B------:R-:W-:-:S02]  /*1fc0*/  IMAD.SHL.U32 R7, R12, 0x800000, RZ ;  /* 0x008000000c077824 */ /* 0x000fc400078e00ff */
[----:B------:R-:W-:Y:S01]  /*1fd0*/  FFMA R2, R13, -1.925963033500011079e-08, R2 ;  /* 0xb2a570600d027823 */ /* 0x000fe20000000002 */
[C---:B------:R-:W-:Y:S02]  /*1fe0*/  FFMA R6, R17.reuse, -1.4426950216293334961, -R6 ;  /* 0xbfb8aa3b11067823 */ /* 0x040fe40000000806 */
[----:B------:R-:W1:Y:S02]  /*1ff0*/  MUFU.EX2 R16, R16 ;  /* 0x0000001000107308 */ /* 0x000e640000000800 */
[----:B------:R-:W-:Y:S01]  /*2000*/  FFMA R17, R17, -1.925963033500011079e-08, R6 ;  /* 0xb2a5706011117823 */ /* 0x000fe20000000006 */
[----:B------:R-:W-:-:S05]  /*2010*/  SHF.L.U32 R6, R11, 0x17, RZ ;  /* 0x000000170b067819 */ /* 0x000fca00000006ff */
[----:B------:R-:W2:Y:S01]  /*2020*/  MUFU.EX2 R2, R2 ;  /* 0x0000000200027308 */ /* 0x000ea20000000800 */
[----:B0-----:R-:W-:Y:S01]  /*2030*/  FFMA R10, R10, R14, R5 ;  /* 0x0000000e0a0a7223 */ /* 0x001fe20000000005 */
[----:B------:R-:W-:-:S06]  /*2040*/  IMAD.SHL.U32 R5, R15, 0x800000, RZ ;  /* 0x008000000f057824 */ /* 0x000fcc00078e00ff */
[----:B------:R-:W0:Y:S01]  /*2050*/  MUFU.EX2 R17, R17 ;  /* 0x0000001100117308 */ /* 0x000e220000000800 */
[----:B-1----:R-:W-:-:S04]  /*2060*/  FFMA R7, R7, R16, R10 ;  /* 0x0000001007077223 */ /* 0x002fc8000000000a */
[----:B--2---:R-:W-:-:S04]  /*2070*/  FFMA R2, R6, R2, R7 ;  /* 0x0000000206027223 */ /* 0x004fc80000000007 */
[----:B0-----:R-:W-:Y:S01]  /*2080*/  FFMA R5, R5, R17, R2 ;  /* 0x0000001105057223 */ /* 0x001fe20000000002 */
[----:B------:R-:W-:Y:S06]  /*2090*/  BRA.U UP1, `(.L_x_18) ;  /* 0xfffffff901f47547 */ /* 0x000fec000b83ffff */
.L_x_17:
[----:B------:R-:W-:Y:S05]  /*20a0*/  BRA.U !UP0, `(.L_x_15) ;  /* 0x0000000108747547 */ /* 0x000fea000b800000 */
[----:B------:R-:W0:Y:S01]  /*20b0*/  S2UR UR7, SR_CgaCtaId ;  /* 0x00000000000779c3 */ /* 0x000e220000008800 */
[----:B------:R-:W-:Y:S02]  /*20c0*/  UMOV UR6, 0x400 ;  /* 0x0000040000067882 */ /* 0x000fe40000000000 */
[----:B0-----:R-:W-:-:S04]  /*20d0*/  ULEA UR6, UR7, UR6, 0x18 ;  /* 0x0000000607067291 */ /* 0x001fc8000f8ec0ff */
[----:B------:R-:W-:-:S04]  /*20e0*/  ULEA UR4, UR4, UR6, 0x3 ;  /* 0x0000000604047291 */ /* 0x000fc8000f8e18ff */
[----:B------:R-:W-:-:S12]  /*20f0*/  UIADD3 UR4, UPT, UPT, UR4, 0x4, URZ ;  /* 0x0000000404047890 */ /* 0x000fd8000fffe0ff */
.L_x_19:
[----:B------:R-:W0:Y:S01]  /*2100*/  LDS R7, [UR4] ;  /* 0x00000004ff077984 */ /* 0x000e220008000800 */
[----:B------:R-:W-:-:S03]  /*2110*/  UIADD3 UR9, UP0, UPT, UR9, -0x1, URZ ;  /* 0xffffffff09097890 */ /* 0x000fc6000ff1e0ff */
[----:B------:R-:W2:Y:S01]  /*2120*/  LDS R2, [UR4+-0x4] ;  /* 0xfffffc04ff027984 */ /* 0x000ea20008000800 */
[----:B------:R-:W-:Y:S02]  /*2130*/  UIADD3.X UR5, UPT, UPT, UR5, -0x1, URZ, UP0, !UPT ;  /* 0xffffffff05057890 */ /* 0x000fe400087fe4ff */
[----:B------:R-:W-:Y:S02]  /*2140*/  UISETP.NE.U32.AND UP0, UPT, UR9, URZ, UPT ;  /* 0x000000ff0900728c */ /* 0x000fe4000bf05070 */
[----:B------:R-:W-:Y:S02]  /*2150*/  UIADD3 UR4, UPT, UPT, UR4, 0x8, URZ ;  /* 0x0000000804047890 */ /* 0x000fe4000fffe0ff */
[----:B------:R-:W-:Y:S01]  /*2160*/  UISETP.NE.AND.EX UP0, UPT, UR5, URZ, UPT, UP0 ;  /* 0x000000ff0500728c */ /* 0x000fe2000bf05300 */
[----:B0-----:R-:W-:Y:S01]  /*2170*/  FADD R7, R4, -R7 ;  /* 0x8000000704077221 */ /* 0x001fe20000000000 */
[----:B--2---:R-:W-:-:S03]  /*2180*/  FADD R2, R3, -R2 ;  /* 0x8000000203027221 */ /* 0x004fc60000000000 */
[----:B------:R-:W-:Y:S01]  /*2190*/  FMUL R11, R7, R7 ;  /* 0x00000007070b7220 */ /* 0x000fe20000400000 */
[----:B------:R-:W-:-:S03]  /*21a0*/  FMUL R7, R2, R2 ;  /* 0x0000000202077220 */ /* 0x000fc60000400000 */
[----:B------:R-:W-:Y:S01]  /*21b0*/  FMUL R2, R11, R0 ;  /* 0x000000000b027220 */ /* 0x000fe20000400000 */
[----:B------:R-:W-:-:S03]  /*21c0*/  IMAD.MOV.U32 R11, RZ, RZ, 0x3f000000 ;  /* 0x3f000000ff0b7424 */ /* 0x000fc600078e00ff */
[----:B------:R-:W-:Y:S01]  /*21d0*/  FFMA R2, R7, R0, R2 ;  /* 0x0000000007027223 */ /* 0x000fe20000000002 */
[----:B------:R-:W-:-:S03]  /*21e0*/  IMAD.MOV.U32 R7, RZ, RZ, 0x437c0000 ;  /* 0x437c0000ff077424 */ /* 0x000fc600078e00ff */
[----:B------:R-:W-:-:S04]  /*21f0*/  FFMA.SAT R6, R2, -0.0057249800302088260651, R11 ;  /* 0xbbbb989d02067823 */ /* 0x000fc8000000200b */
[----:B------:R-:W-:-:S04]  /*2200*/  FFMA.RM R6, R6, R7, 12582913 ;  /* 0x4b40000106067423 */ /* 0x000fc80000004007 */
[C---:B------:R-:W-:Y:S01]  /*2210*/  FADD R7, R6.reuse, -12583039 ;  /* 0xcb40007f06077421 */ /* 0x040fe20000000000 */
[----:B------:R-:W-:-:S03]  /*2220*/  SHF.L.U32 R6, R6, 0x17, RZ ;  /* 0x0000001706067819 */ /* 0x000fc600000006ff */
[----:B------:R-:W-:-:S04]  /*2230*/  FFMA R7, R2, -1.4426950216293334961, -R7 ;  /* 0xbfb8aa3b02077823 */ /* 0x000fc80000000807 */
[----:B------:R-:W-:-:S06]  /*2240*/  FFMA R7, R2, -1.925963033500011079e-08, R7 ;  /* 0xb2a5706002077823 */ /* 0x000fcc0000000007 */
[----:B------:R-:W0:Y:S02]  /*2250*/  MUFU.EX2 R7, R7 ;  /* 0x0000000700077308 */ /* 0x000e240000000800 */
[----:B0-----:R-:W-:Y:S01]  /*2260*/  FFMA R5, R6, R7, R5 ;  /* 0x0000000706057223 */ /* 0x001fe20000000005 */
[----:B------:R-:W-:Y:S06]  /*2270*/  BRA.U UP0, `(.L_x_19) ;  /* 0xfffffffd00a07547 */ /* 0x000fec000b83ffff */
.L_x_15:
[----:B------:R-:W-:Y:S01]  /*2280*/  STG.E desc[UR12][R8.64], R5 ;  /* 0x0000000508007986 */ /* 0x000fe2000c10190c */
[----:B------:R-:W-:Y:S05]  /*2290*/  EXIT ;  /* 0x000000000000794d */ /* 0x000fea0003800000 */
        .weak           $__internal_0_$__cuda_sm20_div_u64
        .type           $__internal_0_$__cuda_sm20_div_u64,@function
        .size           $__internal_0_$__cuda_sm20_div_u64,($__internal_1_$__cuda_sm3x_div_rn_noftz_f32_slowpath - $__internal_0_$__cuda_sm20_div_u64)
$__internal_0_$__cuda_sm20_div_u64:
[----:B------:R-:W0:Y:S01]  /*22a0*/  LDCU.64 UR4, c[0x0][0x3b8] ;  /* 0x00007700ff0477ac */ /* 0x000e220008000a00 */
[----:B------:R-:W1:Y:S01]  /*22b0*/  LDC.64 R4, c[0x0][0x3b8] ;  /* 0x0000ee00ff047b82 */ /* 0x000e620000000a00 */
[----:B0-----:R-:W0:Y:S08]  /*22c0*/  I2F.U64.RP R3, UR4 ;  /* 0x0000000400037d12 */ /* 0x001e300008309000 */
[----:B0-----:R-:W0:Y:S02]  /*22d0*/  MUFU.RCP R3, R3 ;  /* 0x0000000300037308 */ /* 0x001e240000001000 */
[----:B0-----:R-:W-:-:S06]  /*22e0*/  VIADD R8, R3, 0x1ffffffe ;  /* 0x1ffffffe03087836 */ /* 0x001fcc0000000000 */
[----:B------:R-:W1:Y:S02]  /*22f0*/  F2I.U64.TRUNC R8, R8 ;  /* 0x0000000800087311 */ /* 0x000e64000020d800 */
[----:B-1----:R-:W-:-:S04]  /*2300*/  IMAD.WIDE.U32 R10, R8, R4, RZ ;  /* 0x00000004080a7225 */ /* 0x002fc800078e00ff */
[C---:B------:R-:W-:Y:S01]  /*2310*/  IMAD R7, R8.reuse, R5, R11 ;  /* 0x0000000508077224 */ /* 0x040fe200078e020b */
[----:B------:R-:W-:Y:S02]  /*2320*/  IADD3 R13, P0, PT, RZ, -R10, RZ ;  /* 0x8000000aff0d7210 */ /* 0x000fe40007f1e0ff */
[----:B------:R-:W-:Y:S01]  /*2330*/  MOV R11, R8 ;  /* 0x00000008000b7202 */ /* 0x000fe20000000f00 */
[----:B------:R-:W-:Y:S02]  /*2340*/  IMAD R7, R9, R4, R7 ;  /* 0x0000000409077224 */ /* 0x000fe400078e0207 */
[----:B------:R-:W-:-:S04]  /*2350*/  IMAD.HI.U32 R10, R8, R13, RZ ;  /* 0x0000000d080a7227 */ /* 0x000fc800078e00ff */
[----:B------:R-:W-:-:S04]  /*2360*/  IMAD.X R7, RZ, RZ, ~R7, P0 ;  /* 0x000000ffff077224 */ /* 0x000fc800000e0e07 */
[----:B------:R-:W-:-:S04]  /*2370*/  IMAD.WIDE.U32 R10, P0, R8, R7, R10 ;  /* 0x00000007080a7225 */ /* 0x000fc8000780000a */
[C---:B------:R-:W-:Y:S02]  /*2380*/  IMAD R15, R9.reuse, R7, RZ ;  /* 0x00000007090f7224 */ /* 0x040fe400078e02ff */
[----:B------:R-:W-:-:S04]  /*2390*/  IMAD.HI.U32 R10, P1, R9, R13, R10 ;  /* 0x0000000d090a7227 */ /* 0x000fc8000782000a */
[----:B------:R-:W-:Y:S01]  /*23a0*/  IMAD.HI.U32 R3, R9, R7, RZ ;  /* 0x0000000709037227 */ /* 0x000fe200078e00ff */
[----:B------:R-:W-:-:S03]  /*23b0*/  IADD3 R11, P2, PT, R15, R10, RZ ;  /* 0x0000000a0f0b7210 */ /* 0x000fc60007f5e0ff */
[----:B------:R-:W-:Y:S02]  /*23c0*/  IMAD.X R3, R3, 0x1, R9, P0 ;  /* 0x0000000103037824 */ /* 0x000fe400000e0609 */
[----:B------:R-:W-:-:S03]  /*23d0*/  IMAD.WIDE.U32 R8, R11, R4, RZ ;  /* 0x000000040b087225 */ /* 0x000fc600078e00ff */
[----:B------:R-:W-:Y:S01]  /*23e0*/  IADD3.X R3, PT, PT, RZ, RZ, R3, P2, P1 ;  /* 0x000000ffff037210 */ /* 0x000fe200017e2403 */
[----:B------:R-:W-:Y:S01]  /*23f0*/  IMAD R7, R11, R5, R9 ;  /* 0x000000050b077224 */ /* 0x000fe200078e0209 */
[----:B------:R-:W-:-:S03]  /*2400*/  IADD3 R9, P0, PT, RZ, -R8, RZ ;  /* 0x80000008ff097210 */ /* 0x000fc60007f1e0ff */
        /* <DEDUP_REMOVED lines=8> */
[----:B------:R-:W-:Y:S01]  /*2490*/  IMAD.MOV.U32 R9, RZ, RZ, RZ ;  /* 0x000000ffff097224 */ /* 0x000fe200078e00ff */
[----:B------:R-:W-:Y:S01]  /*24a0*/  IADD3.X R3, PT, PT, R8, R3, RZ, P0, !PT ;  /* 0x0000000308037210 */ /* 0x000fe200007fe4ff */
[----:B------:R-:W-:-:S03]  /*24b0*/  IMAD.HI.U32 R8, R7, R23, RZ ;  /* 0x0000001707087227 */ /* 0x000fc600078e00ff */
[----:B------:R-:W-:Y:S01]  /*24c0*/  IADD3.X R3, PT, PT, RZ, RZ, R3, P2, P1 ;  /* 0x000000ffff037210 */ /* 0x000fe200017e2403 */
[----:B------:R-:W-:-:S04]  /*24d0*/  IMAD.WIDE.U32 R8, R7, R2, R8 ;  /* 0x0000000207087225 */ /* 0x000fc800078e0008 */
[C---:B------:R-:W-:Y:S02]  /*24e0*/  IMAD R10, R3.reuse, R2, RZ ;  /* 0x00000002030a7224 */ /* 0x040fe400078e02ff */
[----:B------:R-:W-:-:S04]  /*24f0*/  IMAD.HI.U32 R7, P0, R3, R23, R8 ;  /* 0x0000001703077227 */ /* 0x000fc80007800008 */
[----:B------:R-:W-:Y:S01]  /*2500*/  IMAD.HI.U32 R3, R3, R2, RZ ;  /* 0x0000000203037227 */ /* 0x000fe200078e00ff */
[----:B------:R-:W-:-:S03]  /*2510*/  IADD3 R7, P1, PT, R10, R7, RZ ;  /* 0x000000070a077210 */ /* 0x000fc60007f3e0ff */
[----:B------:R-:W-:Y:S02]  /*2520*/  IMAD.X R3, RZ, RZ, R3, P0 ;  /* 0x000000ffff037224 */ /* 0x000fe400000e0603 */
[----:B------:R-:W-:-:S03]  /*2530*/  IMAD.WIDE.U32 R8, R7, R4, RZ ;  /* 0x0000000407087225 */ /* 0x000fc600078e00ff */
[----:B------:R-:W-:Y:S01]  /*2540*/  IADD3.X R3, PT, PT, RZ, R3, RZ, P1, !PT ;  /* 0x00000003ff037210 */ /* 0x000fe20000ffe4ff */
[C---:B------:R-:W-:Y:S01]  /*2550*/  IMAD R9, R7.reuse, R5, R9 ;  /* 0x0000000507097224 */ /* 0x040fe200078e0209 */
[----:B------:R-:W-:Y:S02]  /*2560*/  IADD3 R11, P1, PT, -R8, R23, RZ ;  /* 0x00000017080b7210 */ /* 0x000fe40007f3e1ff */
[----:B------:R-:W-:Y:S01]  /*2570*/  IADD3 R8, PT, PT, R7, 0x1, RZ ;  /* 0x0000000107087810 */ /* 0x000fe20007ffe0ff */
[-C--:B------:R-:W-:Y:S01]  /*2580*/  IMAD R3, R3, R4.reuse, R9 ;  /* 0x0000000403037224 */ /* 0x080fe200078e0209 */
[----:B------:R-:W-:-:S03]  /*2590*/  ISETP.GE.U32.AND P0, PT, R11, R4, PT ;  /* 0x000000040b00720c */ /* 0x000fc60003f06070 */
[----:B------:R-:W-:Y:S01]  /*25a0*/  IMAD.X R12, R2, 0x1, ~R3, P1 ;  /* 0x00000001020c7824 */ /* 0x000fe200008e0e03 */
[----:B------:R-:W-:-:S04]  /*25b0*/  IADD3 R3, P1, PT, R11, -R4, RZ ;  /* 0x800000040b037210 */ /* 0x000fc80007f3e0ff */
[C---:B------:R-:W-:Y:S01]  /*25c0*/  ISETP.GE.U32.AND.EX P0, PT, R12.reuse, R5, PT, P0 ;  /* 0x000000050c00720c */ /* 0x040fe20003f06100 */
[----:B------:R-:W-:Y:S01]  /*25d0*/  IMAD.X R10, R12, 0x1, ~R5, P1 ;  /* 0x000000010c0a7824 */ /* 0x000fe200008e0e05 */
[----:B------:R-:W-:Y:S02]  /*25e0*/  ISETP.NE.U32.AND P1, PT, R4, RZ, PT ;  /* 0x000000ff0400720c */ /* 0x000fe40003f25070 */
[----:B------:R-:W-:Y:S02]  /*25f0*/  SEL R3, R3, R11, P0 ;  /* 0x0000000b03037207 */ /* 0x000fe40000000000 */
[----:B------:R-:W-:Y:S01]  /*2600*/  SEL R8, R8, R7, P0 ;  /* 0x0000000708087207 */ /* 0x000fe20000000000 */
[----:B------:R-:W-:Y:S01]  /*2610*/  IMAD.MOV.U32 R7, RZ, RZ, 0x0 ;  /* 0x00000000ff077424 */ /* 0x000fe200078e00ff */
[----:B------:R-:W-:Y:S02]  /*2620*/  SEL R10, R10, R12, P0 ;  /* 0x0000000c0a0a7207 */ /* 0x000fe40000000000 */
[----:B------:R-:W-:Y:S01]  /*2630*/  ISETP.GE.U32.AND P0, PT, R3, R4, PT ;  /* 0x000000040300720c */ /* 0x000fe20003f06070 */
[----:B------:R-:W-:Y:S01]  /*2640*/  VIADD R3, R8, 0x1 ;  /* 0x0000000108037836 */ /* 0x000fe20000000000 */
[----:B------:R-:W-:-:S02]  /*2650*/  ISETP.NE.AND.EX P1, PT, R5, RZ, PT, P1 ;  /* 0x000000ff0500720c */ /* 0x000fc40003f25310 */
[----:B------:R-:W-:-:S04]  /*2660*/  ISETP.GE.U32.AND.EX P0, PT, R10, R5, PT, P0 ;  /* 0x000000050a00720c */ /* 0x000fc80003f06100 */
[----:B------:R-:W-:-:S04]  /*2670*/  SEL R3, R3, R8, P0 ;  /* 0x0000000803037207 */ /* 0x000fc80000000000 */
[----:B------:R-:W-:Y:S01]  /*2680*/  SEL R3, R3, 0xffffffff, P1 ;  /* 0xffffffff03037807 */ /* 0x000fe20000800000 */
[----:B------:R-:W-:Y:S06]  /*2690*/  RET.REL.NODEC R6 `(_Z14optimizedKDE2DPKfS0_mfffffPfm) ;  /* 0xffffffd806587950 */ /* 0x000fec0003c3ffff */
        .weak           $__internal_1_$__cuda_sm3x_div_rn_noftz_f32_slowpath
        .type           $__internal_1_$__cuda_sm3x_div_rn_noftz_f32_slowpath,@function
        .size           $__internal_1_$__cuda_sm3x_div_rn_noftz_f32_slowpath,(.L_x_56 - $__internal_1_$__cuda_sm3x_div_rn_noftz_f32_slowpath)
$__internal_1_$__cuda_sm3x_div_rn_noftz_f32_slowpath:
[--C-:B------:R-:W-:Y:S01]  /*26a0*/  SHF.R.U32.HI R11, RZ, 0x17, R6.reuse ;  /* 0x00000017ff0b7819 */ /* 0x100fe20000011606 */
[----:B------:R-:W-:Y:S01]  /*26b0*/  BSSY.RECONVERGENT B1, `(.L_x_20) ;  /* 0x0000063000017945 */ /* 0x000fe20003800200 */
[----:B------:R-:W-:Y:S01]  /*26c0*/  SHF.R.U32.HI R7, RZ, 0x17, R5 ;  /* 0x00000017ff077819 */ /* 0x000fe20000011605 */
[----:B------:R-:W-:Y:S01]  /*26d0*/  IMAD.MOV.U32 R12, RZ, RZ, R6 ;  /* 0x000000ffff0c7224 */ /* 0x000fe200078e0006 */
[----:B------:R-:W-:Y:S02]  /*26e0*/  LOP3.LUT R11, R11, 0xff, RZ, 0xc0, !PT ;  /* 0x000000ff0b0b7812 */ /* 0x000fe400078ec0ff */
[----:B------:R-:W-:Y:S02]  /*26f0*/  LOP3.LUT R14, R7, 0xff, RZ, 0xc0, !PT ;  /* 0x000000ff070e7812 */ /* 0x000fe400078ec0ff */
[----:B------:R-:W-:-:S03]  /*2700*/  IADD3 R15, PT, PT, R11, -0x1, RZ ;  /* 0xffffffff0b0f7810 */ /* 0x000fc60007ffe0ff */
[----:B------:R-:W-:Y:S01]  /*2710*/  VIADD R13, R14, 0xffffffff ;  /* 0xffffffff0e0d7836 */ /* 0x000fe20000000000 */
[----:B------:R-:W-:-:S04]  /*2720*/  ISETP.GT.U32.AND P0, PT, R15, 0xfd, PT ;  /* 0x000000fd0f00780c */ /* 0x000fc80003f04070 */
[----:B------:R-:W-:-:S13]  /*2730*/  ISETP.GT.U32.OR P0, PT, R13, 0xfd, P0 ;  /* 0x000000fd0d00780c */ /* 0x000fda0000704470 */
[----:B------:R-:W-:Y:S01]  /*2740*/  @!P0 MOV R7, RZ ;  /* 0x000000ff00078202 */ /* 0x000fe20000000f00 */
[----:B------:R-:W-:Y:S06]  /*2750*/  @!P0 BRA `(.L_x_21) ;  /* 0x00000000005c8947 */ /* 0x000fec0003800000 */
[----:B------:R-:W-:Y:S02]  /*2760*/  FSETP.GTU.FTZ.AND P0, PT, |R5|, +INF , PT ;  /* 0x7f8000000500780b */ /* 0x000fe40003f1c200 */
[----:B------:R-:W-:-:S04]  /*2770*/  FSETP.GTU.FTZ.AND P1, PT, |R6|, +INF , PT ;  /* 0x7f8000000600780b */ /* 0x000fc80003f3c200 */
[----:B------:R-:W-:-:S13]  /*2780*/  PLOP3.LUT P0, PT, P0, P1, PT, 0xf8, 0x8f ;  /* 0x00000000008f781c */ /* 0x000fda0000703f70 */
[----:B------:R-:W-:Y:S05]  /*2790*/  @P0 BRA `(.L_x_22) ;  /* 0x00000004004c0947 */ /* 0x000fea0003800000 */
[----:B------:R-:W-:-:S13]  /*27a0*/  LOP3.LUT P0, RZ, R12, 0x7fffffff, R5, 0xc8, !PT ;  /* 0x7fffffff0cff7812 */ /* 0x000fda000780c805 */
[----:B------:R-:W-:Y:S05]  /*27b0*/  @!P0 BRA `(.L_x_23) ;  /* 0x00000004003c8947 */ /* 0x000fea0003800000 */
[C---:B------:R-:W-:Y:S02]  /*27c0*/  FSETP.NEU.FTZ.AND P0, PT, |R5|.reuse, +INF , PT ;  /* 0x7f8000000500780b */ /* 0x040fe40003f1d200 */
[----:B------:R-:W-:Y:S02]  /*27d0*/  FSETP.NEU.FTZ.AND P2, PT, |R6|, +INF , PT ;  /* 0x7f8000000600780b */ /* 0x000fe40003f5d200 */
[----:B------:R-:W-:-:S11]  /*27e0*/  FSETP.NEU.FTZ.AND P1, PT, |R5|, +INF , PT ;  /* 0x7f8000000500780b */ /* 0x000fd60003f3d200 */
[----:B------:R-:W-:Y:S05]  /*27f0*/  @!P2 BRA !P0, `(.L_x_23) ;  /* 0x00000004002ca947 */ /* 0x000fea0004000000 */
[----:B------:R-:W-:-:S04]  /*2800*/  LOP3.LUT P0, RZ, R5, 0x7fffffff, RZ, 0xc0, !PT ;  /* 0x7fffffff05ff7812 */ /* 0x000fc8000780c0ff */
[----:B------:R-:W-:-:S13]  /*2810*/  PLOP3.LUT P0, PT, P2, P0, PT, 0x2f, 0xf2 ;  /* 0x0000000000f2781c */ /* 0x000fda0001700577 */
[----:B------:R-:W-:Y:S05]  /*2820*/  @P0 BRA `(.L_x_24) ;  /* 0x0000000400180947 */ /* 0x000fea0003800000 */
[----:B------:R-:W-:-:S04]  /*2830*/  LOP3.LUT P0, RZ, R12, 0x7fffffff, RZ, 0xc0, !PT ;  /* 0x7fffffff0cff7812 */ /* 0x000fc8000780c0ff */
[----:B------:R-:W-:-:S13]  /*2840*/  PLOP3.LUT P0, PT, P1, P0, PT, 0x2f, 0xf2 ;  /* 0x0000000000f2781c */ /* 0x000fda0000f00577 */
[----:B------:R-:W-:Y:S05]  /*2850*/  @P0 BRA `(.L_x_25) ;  /* 0x0000000400000947 */ /* 0x000fea0003800000 */
[----:B------:R-:W-:Y:S02]  /*2860*/  ISETP.GE.AND P0, PT, R13, RZ, PT ;  /* 0x000000ff0d00720c */ /* 0x000fe40003f06270 */
[----:B------:R-:W-:-:S11]  /*2870*/  ISETP.GE.AND P1, PT, R15, RZ, PT ;  /* 0x000000ff0f00720c */ /* 0x000fd60003f26270 */
[----:B------:R-:W-:Y:S02]  /*2880*/  @P0 IMAD.MOV.U32 R7, RZ, RZ, RZ ;  /* 0x000000ffff070224 */ /* 0x000fe400078e00ff */
[----:B------:R-:W-:Y:S01]  /*2890*/  @!P0 FFMA R5, R5, 1.84467440737095516160e+19, RZ ;  /* 0x5f80000005058823 */ /* 0x000fe200000000ff */
[----:B------:R-:W-:Y:S02]  /*28a0*/  @!P0 IMAD.MOV.U32 R7, RZ, RZ, -0x40 ;  /* 0xffffffc0ff078424 */ /* 0x000fe400078e00ff */
[----:B------:R-:W-:-:S03]  /*28b0*/  @!P1 FFMA R12, R6, 1.84467440737095516160e+19, RZ ;  /* 0x5f800000060c9823 */ /* 0x000fc600000000ff */
[----:B------:R-:W-:-:S07]  /*28c0*/  @!P1 IADD3 R7, PT, PT, R7, 0x40, RZ ;  /* 0x0000004007079810 */ /* 0x000fce0007ffe0ff */
.L_x_21:
[----:B------:R-:W-:Y:S01]  /*28d0*/  LEA R13, R11, 0xc0800000, 0x17 ;  /* 0xc08000000b0d7811 */ /* 0x000fe200078eb8ff */
[----:B------:R-:W-:Y:S01]  /*28e0*/  VIADD R14, R14, 0xffffff81 ;  /* 0xffffff810e0e7836 */ /* 0x000fe20000000000 */
[----:B------:R-:W-:Y:S03]  /*28f0*/  BSSY.RECONVERGENT B2, `(.L_x_26) ;  /* 0x0000035000027945 */ /* 0x000fe60003800200 */
[----:B------:R-:W-:Y:S02]  /*2900*/  IMAD.IADD R13, R12, 0x1, -R13 ;  /* 0x000000010c0d7824 */ /* 0x000fe400078e0a0d */
[C---:B------:R-:W-:Y:S01]  /*2910*/  IMAD R5, R14.reuse, -0x800000, R5 ;  /* 0xff8000000e057824 */ /* 0x040fe200078e0205 */
[----:B------:R-:W-:Y:S01]  /*2920*/  IADD3 R14, PT, PT, R14, 0x7f, -R11 ;  /* 0x0000007f0e0e7810 */ /* 0x000fe20007ffe80b */
[----:B------:R-:W0:Y:S01]  /*2930*/  MUFU.RCP R12, R13 ;  /* 0x0000000d000c7308 */ /* 0x000e220000001000 */
[----:B------:R-:W-:-:S02]  /*2940*/  FADD.FTZ R16, -R13, -RZ ;  /* 0x800000ff0d107221 */ /* 0x000fc40000010100 */
[----:B------:R-:W-:Y:S02]  /*2950*/  IADD3 R14, PT, PT, R14, R7, RZ ;  /* 0x000000070e0e7210 */ /* 0x000fe40007ffe0ff */
[----:B0-----:R-:W-:-:S04]  /*2960*/  FFMA R15, R12, R16, 1 ;  /* 0x3f8000000c0f7423 */ /* 0x001fc80000000010 */
[----:B------:R-:W-:-:S04]  /*2970*/  FFMA R12, R12, R15, R12 ;  /* 0x0000000f0c0c7223 */ /* 0x000fc8000000000c */
[----:B------:R-:W-:-:S04]  /*2980*/  FFMA R15, R5, R12, RZ ;  /* 0x0000000c050f7223 */ /* 0x000fc800000000ff */
[----:B------:R-:W-:-:S04]  /*2990*/  FFMA R17, R16, R15, R5 ;  /* 0x0000000f10117223 */ /* 0x000fc80000000005 */
[----:B------:R-:W-:-:S04]  /*29a0*/  FFMA R17, R12, R17, R15 ;  /* 0x000000110c117223 */ /* 0x000fc8000000000f */
[----:B------:R-:W-:-:S04]  /*29b0*/  FFMA R16, R16, R17, R5 ;  /* 0x0000001110107223 */ /* 0x000fc80000000005 */
[----:B------:R-:W-:-:S05]  /*29c0*/  FFMA R5, R12, R16, R17 ;  /* 0x000000100c057223 */ /* 0x000fca0000000011 */
[----:B------:R-:W-:-:S04]  /*29d0*/  SHF.R.U32.HI R11, RZ, 0x17, R5 ;  /* 0x00000017ff0b7819 */ /* 0x000fc80000011605 */
[----:B------:R-:W-:-:S05]  /*29e0*/  LOP3.LUT R11, R11, 0xff, RZ, 0xc0, !PT ;  /* 0x000000ff0b0b7812 */ /* 0x000fca00078ec0ff */
[----:B------:R-:W-:-:S04]  /*29f0*/  IMAD.IADD R13, R11, 0x1, R14 ;  /* 0x000000010b0d7824 */ /* 0x000fc800078e020e */
[----:B------:R-:W-:-:S05]  /*2a00*/  VIADD R7, R13, 0xffffffff ;  /* 0xffffffff0d077836 */ /* 0x000fca0000000000 */
[----:B------:R-:W-:-:S13]  /*2a10*/  ISETP.GE.U32.AND P0, PT, R7, 0xfe, PT ;  /* 0x000000fe0700780c */ /* 0x000fda0003f06070 */
[----:B------:R-:W-:Y:S05]  /*2a20*/  @!P0 BRA `(.L_x_27) ;  /* 0x0000000000808947 */ /* 0x000fea0003800000 */
[----:B------:R-:W-:-:S13]  /*2a30*/  ISETP.GT.AND P0, PT, R13, 0xfe, PT ;  /* 0x000000fe0d00780c */ /* 0x000fda0003f04270 */
[----:B------:R-:W-:Y:S05]  /*2a40*/  @P0 BRA `(.L_x_28) ;  /* 0x00000000006c0947 */ /* 0x000fea0003800000 */
[----:B------:R-:W-:-:S13]  /*2a50*/  ISETP.GE.AND P0, PT, R13, 0x1, PT ;  /* 0x000000010d00780c */ /* 0x000fda0003f06270 */
[----:B------:R-:W-:Y:S05]  /*2a60*/  @P0 BRA `(.L_x_29) ;  /* 0x0000000000740947 */ /* 0x000fea0003800000 */
[----:B------:R-:W-:Y:S02]  /*2a70*/  ISETP.GE.AND P0, PT, R13, -0x18, PT ;  /* 0xffffffe80d00780c */ /* 0x000fe40003f06270 */
[----:B------:R-:W-:-:S11]  /*2a80*/  LOP3.LUT R5, R5, 0x80000000, RZ, 0xc0, !PT ;  /* 0x8000000005057812 */ /* 0x000fd600078ec0ff */
[----:B------:R-:W-:Y:S05]  /*2a90*/  @!P0 BRA `(.L_x_29) ;  /* 0x0000000000688947 */ /* 0x000fea0003800000 */
[CCC-:B------:R-:W-:Y:S01]  /*2aa0*/  FFMA.RZ R7, R12.reuse, R16.reuse, R17.reuse ;  /* 0x000000100c077223 */ /* 0x1c0fe2000000c011 */
[C---:B------:R-:W-:Y:S02]  /*2ab0*/  IADD3 R14, PT, PT, R13.reuse, 0x20, RZ ;  /* 0x000000200d0e7810 */ /* 0x040fe40007ffe0ff */
[----:B------:R-:W-:Y:S02]  /*2ac0*/  ISETP.NE.AND P2, PT, R13, RZ, PT ;  /* 0x000000ff0d00720c */ /* 0x000fe40003f45270 */
[----:B------:R-:W-:Y:S01]  /*2ad0*/  LOP3.LUT R11, R7, 0x7fffff, RZ, 0xc0, !PT ;  /* 0x007fffff070b7812 */ /* 0x000fe200078ec0ff */
[CCC-:B------:R-:W-:Y:S01]  /*2ae0*/  FFMA.RP R7, R12.reuse, R16.reuse, R17.reuse ;  /* 0x000000100c077223 */ /* 0x1c0fe20000008011 */
[----:B------:R-:W-:Y:S01]  /*2af0*/  FFMA.RM R12, R12, R16, R17 ;  /* 0x000000100c0c7223 */ /* 0x000fe20000004011 */
[----:B------:R-:W-:Y:S01]  /*2b00*/  ISETP.NE.AND P1, PT, R13, RZ, PT ;  /* 0x000000ff0d00720c */ /* 0x000fe20003f25270 */
[----:B------:R-:W-:Y:S01]  /*2b10*/  IMAD.MOV R13, RZ, RZ, -R13 ;  /* 0x000000ffff0d7224 */ /* 0x000fe200078e0a0d */
[----:B------:R-:W-:-:S02]  /*2b20*/  LOP3.LUT R11, R11, 0x800000, RZ, 0xfc, !PT ;  /* 0x008000000b0b7812 */ /* 0x000fc400078efcff */
[----:B------:R-:W-:Y:S02]  /*2b30*/  FSETP.NEU.FTZ.AND P0, PT, R7, R12, PT ;  /* 0x0000000c0700720b */ /* 0x000fe40003f1d000 */
[----:B------:R-:W-:Y:S02]  /*2b40*/  SHF.L.U32 R14, R11, R14, RZ ;  /* 0x0000000e0b0e7219 */ /* 0x000fe400000006ff */
[----:B------:R-:W-:Y:S02]  /*2b50*/  SEL R12, R13, RZ, P2 ;  /* 0x000000ff0d0c7207 */ /* 0x000fe40001000000 */
[----:B------:R-:W-:Y:S02]  /*2b60*/  ISETP.NE.AND P1, PT, R14, RZ, P1 ;  /* 0x000000ff0e00720c */ /* 0x000fe40000f25270 */
[----:B------:R-:W-:Y:S02]  /*2b70*/  SHF.R.U32.HI R12, RZ, R12, R11 ;  /* 0x0000000cff0c7219 */ /* 0x000fe4000001160b */
[----:B------:R-:W-:-:S02]  /*2b80*/  PLOP3.LUT P0, PT, P0, P1, PT, 0xf8, 0x8f ;  /* 0x00000000008f781c */ /* 0x000fc40000703f70 */
[----:B------:R-:W-:Y:S02]  /*2b90*/  SHF.R.U32.HI R14, RZ, 0x1, R12 ;  /* 0x00000001ff0e7819 */ /* 0x000fe4000001160c */
[----:B------:R-:W-:-:S04]  /*2ba0*/  SEL R7, RZ, 0x1, !P0 ;  /* 0x00000001ff077807 */ /* 0x000fc80004000000 */
[----:B------:R-:W-:-:S04]  /*2bb0*/  LOP3.LUT R7, R7, 0x1, R14, 0xf8, !PT ;  /* 0x0000000107077812 */ /* 0x000fc800078ef80e */
[----:B------:R-:W-:-:S05]  /*2bc0*/  LOP3.LUT R7, R7, R12, RZ, 0xc0, !PT ;  /* 0x0000000c07077212 */ /* 0x000fca00078ec0ff */
[----:B------:R-:W-:-:S05]  /*2bd0*/  IMAD.IADD R14, R14, 0x1, R7 ;  /* 0x000000010e0e7824 */ /* 0x000fca00078e0207 */
[----:B------:R-:W-:Y:S01]  /*2be0*/  LOP3.LUT R5, R14, R5, RZ, 0xfc, !PT ;  /* 0x000000050e057212 */ /* 0x000fe200078efcff */
[----:B------:R-:W-:Y:S06]  /*2bf0*/  BRA `(.L_x_29) ;  /* 0x0000000000107947 */ /* 0x000fec0003800000 */
.L_x_28:
[----:B------:R-:W-:-:S04]  /*2c00*/  LOP3.LUT R5, R5, 0x80000000, RZ, 0xc0, !PT ;  /* 0x8000000005057812 */ /* 0x000fc800078ec0ff */
[----:B------:R-:W-:Y:S01]  /*2c10*/  LOP3.LUT R5, R5, 0x7f800000, RZ, 0xfc, !PT ;  /* 0x7f80000005057812 */ /* 0x000fe200078efcff */
[----:B------:R-:W-:Y:S06]  /*2c20*/  BRA `(.L_x_29) ;  /* 0x0000000000047947 */ /* 0x000fec0003800000 */
.L_x_27:
[----:B------:R-:W-:-:S07]  /*2c30*/  LEA R5, R14, R5, 0x17 ;  /* 0x000000050e057211 */ /* 0x000fce00078eb8ff */
.L_x_29:
[----:B------:R-:W-:Y:S05]  /*2c40*/  BSYNC.RECONVERGENT B2 ;  /* 0x0000000000027941 */ /* 0x000fea0003800200 */
.L_x_26:
[----:B------:R-:W-:Y:S05]  /*2c50*/  BRA `(.L_x_30) ;  /* 0x0000000000207947 */ /* 0x000fea0003800000 */
.L_x_25:
[----:B------:R-:W-:-:S04]  /*2c60*/  LOP3.LUT R5, R12, 0x80000000, R5, 0x48, !PT ;  /* 0x800000000c057812 */ /* 0x000fc800078e4805 */
[----:B------:R-:W-:Y:S01]  /*2c70*/  LOP3.LUT R5, R5, 0x7f800000, RZ, 0xfc, !PT ;  /* 0x7f80000005057812 */ /* 0x000fe200078efcff */
[----:B------:R-:W-:Y:S06]  /*2c80*/  BRA `(.L_x_30) ;  /* 0x0000000000147947 */ /* 0x000fec0003800000 */
.L_x_24:
[----:B------:R-:W-:Y:S01]  /*2c90*/  LOP3.LUT R5, R12, 0x80000000, R5, 0x48, !PT ;  /* 0x800000000c057812 */ /* 0x000fe200078e4805 */
[----:B------:R-:W-:Y:S06]  /*2ca0*/  BRA `(.L_x_30) ;  /* 0x00000000000c7947 */ /* 0x000fec0003800000 */
.L_x_23:
[----:B------:R-:W0:Y:S01]  /*2cb0*/  MUFU.RSQ R5, -QNAN ;  /* 0xffc0000000057908 */ /* 0x000e220000001400 */
[----:B------:R-:W-:Y:S05]  /*2cc0*/  BRA `(.L_x_30) ;  /* 0x0000000000047947 */ /* 0x000fea0003800000 */
.L_x_22:
[----:B------:R-:W-:-:S07]  /*2cd0*/  FADD.FTZ R5, R5, R6 ;  /* 0x0000000605057221 */ /* 0x000fce0000010000 */
.L_x_30:
[----:B------:R-:W-:Y:S05]  /*2ce0*/  BSYNC.RECONVERGENT B1 ;  /* 0x0000000000017941 */ /* 0x000fea0003800200 */
.L_x_20:
[----:B------:R-:W-:-:S04]  /*2cf0*/  IMAD.MOV.U32 R11, RZ, RZ, 0x0 ;  /* 0x00000000ff0b7424 */ /* 0x000fc800078e00ff */
[----:B0-----:R-:W-:Y:S05]  /*2d00*/  RET.REL.NODEC R10 `(_Z14optimizedKDE2DPKfS0_mfffffPfm) ;  /* 0xffffffd00abc7950 */ /* 0x001fea0003c3ffff */
.L_x_31:
[----:B------:R-:W-:-:S00]  /*2d10*/  BRA `(.L_x_31) ;  /* 0xfffffffc00fc7947 */ /* 0x000fc0000383ffff */
[----:B------:R-:W-:-:S00]  /*2d20*/  NOP ;  /* 0x0000000000007918 */ /* 0x000fc00000000000 */
        /* <DEDUP_REMOVED lines=13> */
.L_x_56:


//--------------------- .text._Z24KDEEstimator2DCUDAKernelPKfS0_mfffffPfm --------------------------
	.section	.text._Z24KDEEstimator2DCUDAKernelPKfS0_mfffffPfm,"ax",@progbits
	.align	128
        .global         _Z24KDEEstimator2DCUDAKernelPKfS0_mfffffPfm
        .type           _Z24KDEEstimator2DCUDAKernelPKfS0_mfffffPfm,@function
        .size           _Z24KDEEstimator2DCUDAKernelPKfS0_mfffffPfm,(.L_x_58 - _Z24KDEEstimator2DCUDAKernelPKfS0_mfffffPfm)
        .other          _Z24KDEEstimator2DCUDAKernelPKfS0_mfffffPfm,@"STO_CUDA_ENTRY STV_DEFAULT"
_Z24KDEEstimator2DCUDAKernelPKfS0_mfffffPfm:
.text._Z24KDEEstimator2DCUDAKernelPKfS0_mfffffPfm:
[----:B------:R-:W-:Y:S01]  /*0000*/  LDC R1, c[0x0][0x37c] ;  /* 0x0000df00ff017b82 */ /* 0x000fe20000000800 */
[----:B------:R-:W0:Y:S01]  /*0010*/  S2R R3, SR_TID.X ;  /* 0x0000000000037919 */ /* 0x000e220000002100 */
[----:B------:R-:W1:Y:S06]  /*0020*/  LDCU.64 UR6, c[0x0][0x3b8] ;  /* 0x00007700ff0677ac */ /* 0x000e6c0008000a00 */
[----:B------:R-:W0:Y:S08]  /*0030*/  S2UR UR4, SR_CTAID.X ;  /* 0x00000000000479c3 */ /* 0x000e300000002500 */
[----:B------:R-:W0:Y:S01]  /*0040*/  LDC R2, c[0x0][0x360] ;  /* 0x0000d800ff027b82 */ /* 0x000e220000000800 */
[----:B-1----:R-:W-:-:S05]  /*0050*/  MOV R9, UR6 ;  /* 0x0000000600097c02 */ /* 0x002fca0008000f00 */
[C---:B------:R-:W-:Y:S02]  /*0060*/  IMAD R0, R9.reuse, UR7, RZ ;  /* 0x0000000709007c24 */ /* 0x040fe4000f8e02ff */
[----:B------:R-:W-:-:S04]  /*0070*/  IMAD.WIDE.U32 R6, R9, R9, RZ ;  /* 0x0000000909067225 */ /* 0x000fc800078e00ff */
[----:B0-----:R-:W-:Y:S02]  /*0080*/  IMAD R2, R2, UR4, R3 ;  /* 0x0000000402027c24 */ /* 0x001fe4000f8e0203 */
[----:B------:R-:W-:-:S03]  /*0090*/  IMAD R3, R9, UR7, R0 ;  /* 0x0000000709037c24 */ /* 0x000fc6000f8e0200 */
[----:B------:R-:W-:Y:S02]  /*00a0*/  ISETP.GT.U32.AND P0, PT, R6, R2, PT ;  /* 0x000000020600720c */ /* 0x000fe40003f04070 */
[----:B------:R-:W-:Y:S02]  /*00b0*/  SHF.R.S32.HI R5, RZ, 0x1f, R2 ;  /* 0x0000001fff057819 */ /* 0x000fe40000011402 */
[----:B------:R-:W-:-:S04]  /*00c0*/  IADD3 R6, PT, PT, R7, R3, RZ ;  /* 0x0000000307067210 */ /* 0x000fc80007ffe0ff */
        /* <DEDUP_REMOVED lines=11> */
[----:B0-----:R-:W-:Y:S01]  /*0180*/  HFMA2 R6, -RZ, RZ, 0, 0 ;  /* 0x00000000ff067431 */ /* 0x001fe200000001ff */
[----:B-1----:R-:W-:-:S05]  /*0190*/  IADD3 R4, PT, PT, RZ, -R7, RZ ;  /* 0x80000007ff047210 */ /* 0x002fca0007ffe0ff */
[----:B------:R-:W-:-:S04]  /*01a0*/  IMAD R3, R4, R9, RZ ;  /* 0x0000000904037224 */ /* 0x000fc800078e02ff */
[----:B------:R-:W-:-:S06]  /*01b0*/  IMAD.HI.U32 R7, R7, R3, R6 ;  /* 0x0000000307077227 */ /* 0x000fcc00078e0006 */
[----:B------:R-:W-:-:S04]  /*01c0*/  IMAD.HI.U32 R4, R7, R2, RZ ;  /* 0x0000000207047227 */ /* 0x000fc800078e00ff */
[----:B------:R-:W-:-:S04]  /*01d0*/  IMAD.MOV R3, RZ, RZ, -R4 ;  /* 0x000000ffff037224 */ /* 0x000fc800078e0a04 */
[----:B------:R-:W-:-:S05]  /*01e0*/  IMAD R3, R9, R3, R2 ;  /* 0x0000000309037224 */ /* 0x000fca00078e0202 */
[----:B------:R-:W-:-:S13]  /*01f0*/  ISETP.GE.U32.AND P0, PT, R3, R9, PT ;  /* 0x000000090300720c */ /* 0x000fda0003f06070 */
[-C--:B------:R-:W-:Y:S02]  /*0200*/  @P0 IADD3 R3, PT, PT, R3, -R9.reuse, RZ ;  /* 0x8000000903030210 */ /* 0x080fe40007ffe0ff */
[----:B------:R-:W-:Y:S02]  /*0210*/  @P0 IADD3 R4, PT, PT, R4, 0x1, RZ ;  /* 0x0000000104040810 */ /* 0x000fe40007ffe0ff */
[----:B------:R-:W-:-:S13]  /*0220*/  ISETP.GE.U32.AND P1, PT, R3, R9, PT ;  /* 0x000000090300720c */ /* 0x000fda0003f26070 */
[----:B------:R-:W-:Y:S01]  /*0230*/  @P1 VIADD R4, R4, 0x1 ;  /* 0x0000000104041836 */ /* 0x000fe20000000000 */
[----:B------:R-:W-:-:S04]  /*0240*/  @!P2 LOP3.LUT R4, RZ, R9, RZ, 0x33, !PT ;  /* 0x00000009ff04a212 */ /* 0x000fc800078e33ff */
[----:B------:R-:W-:-:S05]  /*0250*/  IADD3 R0, PT, PT, -R4, RZ, RZ ;  /* 0x000000ff04007210 */ /* 0x000fca0007ffe1ff */
[----:B------:R-:W-:Y:S01]  /*0260*/  IMAD R0, R9, R0, R2 ;  /* 0x0000000009007224 */ /* 0x000fe200078e0202 */
[----:B------:R-:W-:Y:S06]  /*0270*/  BRA `(.L_x_34) ;  /* 0x0000000000187947 */ /* 0x000fec0003800000 */
.L_x_33:
[----:B------:R-:W-:-:S07]  /*0280*/  MOV R0, 0x2a0 ;  /* 0x000002a000007802 */ /* 0x000fce0000000f00 */
[----:B------:R-:W-:Y:S05]  /*0290*/  CALL.REL.NOINC `($__internal_2_$__cuda_sm20_div_u64) ;  /* 0x0000000c00f07944 */ /* 0x000fea0003c00000 */
[----:B------:R-:W0:Y:S01]  /*02a0*/  LDCU UR4, c[0x0][0x3b8] ;  /* 0x00007700ff0477ac */ /* 0x000e220008000800 */
[----:B------:R-:W-:Y:S01]  /*02b0*/  IADD3 R0, PT, PT, -R4, RZ, RZ ;  /* 0x000000ff04007210 */ /* 0x000fe20007ffe1ff */
[----:B0-----:R-:W-:-:S04]  /*02c0*/  IMAD.U32 R9, RZ, RZ, UR4 ;  /* 0x00000004ff097e24 */ /* 0x001fc8000f8e00ff */
[----:B------:R-:W-:-:S07]  /*02d0*/  IMAD R0, R0, R9, R2 ;  /* 0x0000000900007224 */ /* 0x000fce00078e0202 */
.L_x_34:
[----:B------:R-:W-:Y:S05]  /*02e0*/  BSYNC.RECONVERGENT B0 ;  /* 0x0000000000007941 */ /* 0x000fea0003800200 */
.L_x_32:
        /* <DEDUP_REMOVED lines=15> */
[----:B------:R-:W-:Y:S05]  /*03e0*/  CALL.REL.NOINC `($__internal_3_$__cuda_sm3x_div_rn_noftz_f32_slowpath) ;  /* 0x0000001000a07944 */ /* 0x000fea0003c00000 */
[----:B------:R-:W-:-:S07]  /*03f0*/  MOV R10, R0 ;  /* 0x00000000000a7202 */ /* 0x000fce0000000f00 */
.L_x_36:
[----:B------:R-:W-:Y:S05]  /*0400*/  BSYNC.RECONVERGENT B0 ;  /* 0x0000000000007941 */ /* 0x000fea0003800200 */
.L_x_35:
[----:B------:R-:W0:Y:S01]  /*0410*/  MUFU.RCP R0, R3 ;  /* 0x0000000300007308 */ /* 0x000e220000001000 */
[----:B------:R-:W1:Y:S01]  /*0420*/  LDC R6, c[0x0][0x39c] ;  /* 0x0000e700ff067b82 */ /* 0x000e620000000800 */
[----:B------:R-:W1:Y:S01]  /*0430*/  LDCU UR4, c[0x0][0x3a0] ;  /* 0x00007400ff0477ac */ /* 0x000e620008000800 */
[----:B------:R-:W-:Y:S01]  /*0440*/  I2FP.F32.S32 R8, R4 ;  /* 0x0000000400087245 */ /* 0x000fe20000201400 */
[----:B------:R-:W-:Y:S01]  /*0450*/  BSSY.RECONVERGENT B0, `(.L_x_37) ;  /* 0x000000f000007945 */ /* 0x000fe20003800200 */
[----:B------:R-:W2:Y:S03]  /*0460*/  LDCU.64 UR12, c[0x0][0x358] ;  /* 0x00006b00ff0c77ac */ /* 0x000ea60008000a00 */
[----:B------:R-:W3:Y:S01]  /*0470*/  FCHK P0, R8, R3 ;  /* 0x0000000308007302 */ /* 0x000ee20000000000 */
[----:B0-----:R-:W-:-:S04]  /*0480*/  FFMA R7, -R3, R0, 1 ;  /* 0x3f80000003077423 */ /* 0x001fc80000000100 */
[----:B------:R-:W-:-:S04]  /*0490*/  FFMA R0, R0, R7, R0 ;  /* 0x0000000700007223 */ /* 0x000fc80000000000 */
[----:B------:R-:W-:Y:S01]  /*04a0*/  FFMA R9, R0, R8, RZ ;  /* 0x0000000800097223 */ /* 0x000fe200000000ff */
[----:B-1----:R-:W-:-:S03]  /*04b0*/  FADD R7, -R6, UR4 ;  /* 0x0000000406077e21 */ /* 0x002fc60008000100 */
[----:B------:R-:W-:Y:S01]  /*04c0*/  FFMA R4, -R3, R9, R8 ;  /* 0x0000000903047223 */ /* 0x000fe20000000108 */
[----:B------:R-:W-:-:S03]  /*04d0*/  FFMA R10, R7, R10, R6 ;  /* 0x0000000a070a7223 */ /* 0x000fc60000000006 */
[----:B------:R-:W-:Y:S01]  /*04e0*/  FFMA R11, R0, R4, R9 ;  /* 0x00000004000b7223 */ /* 0x000fe20000000009 */
[----:B--23--:R-:W-:Y:S06]  /*04f0*/  @!P0 BRA `(.L_x_38) ;  /* 0x0000000000108947 */ /* 0x00cfec0003800000 */
[----:B------:R-:W-:Y:S02]  /*0500*/  MOV R0, R8 ;  /* 0x0000000800007202 */ /* 0x000fe40000000f00 */
[----:B------:R-:W-:-:S07]  /*0510*/  MOV R6, 0x530 ;  /* 0x0000053000067802 */ /* 0x000fce0000000f00 */
[----:B------:R-:W-:Y:S05]  /*0520*/  CALL.REL.NOINC `($__internal_3_$__cuda_sm3x_div_rn_noftz_f32_slowpath) ;  /* 0x0000001000507944 */ /* 0x000fea0003c00000 */
[----:B------:R-:W-:-:S07]  /*0530*/  IMAD.MOV.U32 R11, RZ, RZ, R0 ;  /* 0x000000ffff0b7224 */ /* 0x000fce00078e0000 */
.L_x_38:
[----:B------:R-:W-:Y:S05]  /*0540*/  BSYNC.RECONVERGENT B0 ;  /* 0x0000000000007941 */ /* 0x000fea0003800200 */
.L_x_37:
[----:B------:R-:W0:Y:S01]  /*0550*/  LDCU.64 UR6, c[0x0][0x390] ;  /* 0x00007200ff0677ac */ /* 0x000e220008000a00 */
[----:B------:R-:W1:Y:S01]  /*0560*/  LDCU.64 UR4, c[0x0][0x3b0] ;  /* 0x00007600ff0477ac */ /* 0x000e620008000a00 */
[----:B0-----:R-:W-:-:S04]  /*0570*/  ISETP.NE.U32.AND P0, PT, RZ, UR6, PT ;  /* 0x00000006ff007c0c */ /* 0x001fc8000bf05070 */
[----:B------:R-:W-:Y:S02]  /*0580*/  ISETP.NE.AND.EX P0, PT, RZ, UR7, PT, P0 ;  /* 0x00000007ff007c0c */ /* 0x000fe4000bf05300 */
[----:B-1----:R-:W-:-:S04]  /*0590*/  LEA R4, P1, R2, UR4, 0x2 ;  /* 0x0000000402047c11 */ /* 0x002fc8000f8210ff */
[----:B------:R-:W-:-:S05]  /*05a0*/  LEA.HI.X R5, R2, UR5, R5, 0x2, P1 ;  /* 0x0000000502057c11 */ /* 0x000fca00088f1405 */
[----:B------:R0:W-:Y:S02]  /*05b0*/  STG.E desc[UR12][R4.64], RZ ;  /* 0x000000ff04007986 */ /* 0x0001e4000c10190c */
[----:B------:R-:W-:Y:S05]  /*05c0*/  @!P0 EXIT ;  /* 0x000000000000894d */ /* 0x000fea0003800000 */
[----:B------:R-:W1:Y:S01]  /*05d0*/  LDC R3, c[0x0][0x398] ;  /* 0x0000e600ff037b82 */ /* 0x000e620000000800 */
[----:B------:R-:W-:Y:S01]  /*05e0*/  UMOV UR5, 0x3f000000 ;  /* 0x3f00000000057882 */ /* 0x000fe20000000000 */
[----:B------:R-:W2:Y:S01]  /*05f0*/  LDCU UR4, c[0x0][0x3a8] ;  /* 0x00007500ff0477ac */ /* 0x000ea20008000800 */
[----:B------:R-:W-:-:S05]  /*0600*/  MOV R8, UR5 ;  /* 0x0000000500087c02 */ /* 0x000fca0008000f00 */
[----:B------:R-:W2:Y:S01]  /*0610*/  LDC R9, c[0x0][0x3a4] ;  /* 0x0000e900ff097b82 */ /* 0x000ea20000000800 */
[----:B-1----:R-:W-:-:S04]  /*0620*/  FMUL R3, R3, R3 ;  /* 0x0000000303037220 */ /* 0x002fc80000400000 */
[----:B------:R-:W1:Y:S01]  /*0630*/  MUFU.RCP R0, R3 ;  /* 0x0000000300007308 */ /* 0x000e620000001000 */
[----:B--2---:R-:W-:-:S07]  /*0640*/  FADD R2, -R9, UR4 ;  /* 0x0000000409027e21 */ /* 0x004fce0008000100 */
[----:B------:R-:W2:Y:S01]  /*0650*/  FCHK P0, R8, R3 ;  /* 0x0000000308007302 */ /* 0x000ea20000000000 */
[----:B------:R-:W-:Y:S01]  /*0660*/  FFMA R11, R2, R11, R9 ;  /* 0x0000000b020b7223 */ /* 0x000fe20000000009 */
[----:B-1----:R-:W-:-:S04]  /*0670*/  FFMA R7, -R3, R0, 1 ;  /* 0x3f80000003077423 */ /* 0x002fc80000000100 */
[----:B------:R-:W-:-:S04]  /*0680*/  FFMA R0, R0, R7, R0 ;  /* 0x0000000700007223 */ /* 0x000fc80000000000 */
[----:B------:R-:W-:-:S04]  /*0690*/  FFMA R7, R0, 0.5, RZ ;  /* 0x3f00000000077823 */ /* 0x000fc800000000ff */
[----:B------:R-:W-:-:S04]  /*06a0*/  FFMA R6, -R3, R7, 0.5 ;  /* 0x3f00000003067423 */ /* 0x000fc80000000107 */
[----:B------:R-:W-:Y:S01]  /*06b0*/  FFMA R0, R0, R6, R7 ;  /* 0x0000000600007223 */ /* 0x000fe20000000007 */
[----:B--2---:R-:W-:Y:S06]  /*06c0*/  @!P0 BRA `(.L_x_39) ;  /* 0x00000000000c8947 */ /* 0x004fec0003800000 */
[----:B------:R-:W-:Y:S01]  /*06d0*/  HFMA2 R0, -RZ, RZ, 1.75, 0 ;  /* 0x3f000000ff007431 */ /* 0x000fe200000001ff */
[----:B------:R-:W-:-:S07]  /*06e0*/  MOV R6, 0x700 ;  /* 0x0000070000067802 */ /* 0x000fce0000000f00 */
[----:B0-----:R-:W-:Y:S05]  /*06f0*/  CALL.REL.NOINC `($__internal_3_$__cuda_sm3x_div_rn_noftz_f32_slowpath) ;  /* 0x0000000c00dc7944 */ /* 0x001fea0003c00000 */
.L_x_39:
[----:B------:R-:W1:Y:S01]  /*0700*/  LDC.64 R2, c[0x0][0x390] ;  /* 0x0000e400ff027b82 */ /* 0x000e620000000a00 */
[----:B------:R-:W-:Y:S02]  /*0710*/  CS2R R12, SRZ ;  /* 0x00000000000c7805 */ /* 0x000fe4000001ff00 */
[C---:B-1----:R-:W-:Y:S02]  /*0720*/  ISETP.GE.U32.AND P1, PT, R2.reuse, 0x4, PT ;  /* 0x000000040200780c */ /* 0x042fe40003f26070 */
[----:B------:R-:W-:Y:S02]  /*0730*/  LOP3.LUT R20, R2, 0x3, RZ, 0xc0, !PT ;  /* 0x0000000302147812 */ /* 0x000fe400078ec0ff */
[----:B------:R-:W-:Y:S01]  /*0740*/  ISETP.GE.U32.AND.EX P1, PT, R3, RZ, PT, P1 ;  /* 0x000000ff0300720c */ /* 0x000fe20003f26110 */
[----:B------:R-:W-:Y:S01]  /*0750*/  IMAD.MOV.U32 R3, RZ, RZ, RZ ;  /* 0x000000ffff037224 */ /* 0x000fe200078e00ff */
[----:B------:R-:W-:-:S04]  /*0760*/  ISETP.NE.U32.AND P0, PT, R20, RZ, PT ;  /* 0x000000ff1400720c */ /* 0x000fc80003f05070 */
[----:B------:R-:W-:-:S07]  /*0770*/  ISETP.NE.AND.EX P0, PT, RZ, RZ, PT, P0 ;  /* 0x000000ffff00720c */ /* 0x000fce0003f05300 */
[----:B------:R-:W-:Y:S06]  /*0780*/  @!P1 BRA `(.L_x_40) ;  /* 0x0000000400749947 */ /* 0x000fec0003800000 */
[----:B------:R-:W1:Y:S01]  /*0790*/  LDCU.128 UR8, c[0x0][0x380] ;  /* 0x00007000ff0877ac */ /* 0x000e620008000c00 */
[----:B------:R-:W2:Y:S01]  /*07a0*/  LDC R13, c[0x0][0x394] ;  /* 0x0000e500ff0d7b82 */ /* 0x000ea20000000800 */
[----:B------:R-:W-:Y:S01]  /*07b0*/  LOP3.LUT R12, R2, 0xfffffffc, RZ, 0xc0, !PT ;  /* 0xfffffffc020c7812 */ /* 0x000fe200078ec0ff */
[----:B------:R-:W-:-:S03]  /*07c0*/  HFMA2 R3, -RZ, RZ, 0, 0 ;  /* 0x00000000ff037431 */ /* 0x000fc600000001ff */
[----:B------:R-:W-:Y:S01]  /*07d0*/  MOV R14, R12 ;  /* 0x0000000c000e7202 */ /* 0x000fe20000000f00 */
[----:B-1----:R-:W-:Y:S02]  /*07e0*/  UIADD3 UR6, UP0, UPT, UR8, 0x8, URZ ;  /* 0x0000000808067890 */ /* 0x002fe4000ff1e0ff */
[----:B------:R-:W-:Y:S02]  /*07f0*/  UIADD3 UR4, UP1, UPT, UR10, 0x8, URZ ;  /* 0x000000080a047890 */ /* 0x000fe4000ff3e0ff */
[----:B------:R-:W-:Y:S02]  /*0800*/  UIADD3.X UR7, UPT, UPT, URZ, UR9, URZ, UP0, !UPT ;  /* 0x00000009ff077290 */ /* 0x000fe400087fe4ff */
[----:B------:R-:W-:Y:S01]  /*0810*/  UIADD3.X UR5, UPT, UPT, URZ, UR11, URZ, UP1, !UPT ;  /* 0x0000000bff057290 */ /* 0x000fe20008ffe4ff */
[----:B--2---:R-:W-:Y:S01]  /*0820*/  IMAD.MOV.U32 R15, RZ, RZ, R13 ;  /* 0x000000ffff0f7224 */ /* 0x004fe200078e000d */
[----:B------:R-:W-:Y:S02]  /*0830*/  MOV R6, UR6 ;  /* 0x0000000600067c02 */ /* 0x000fe40008000f00 */
[----:B------:R-:W-:Y:S01]  /*0840*/  MOV R8, UR4 ;  /* 0x0000000400087c02 */ /* 0x000fe20008000f00 */
[----:B------:R-:W-:Y:S01]  /*0850*/  IMAD.U32 R7, RZ, RZ, UR7 ;  /* 0x00000007ff077e24 */ /* 0x000fe2000f8e00ff */
[----:B------:R-:W-:-:S07]  /*0860*/  MOV R9, UR5 ;  /* 0x0000000500097c02 */ /* 0x000fce0008000f00 */
.L_x_41:
[----:B------:R-:W2:Y:S04]  /*0870*/  LDG.E R16, desc[UR12][R8.64+-0x8] ;  /* 0xfffff80c08107981 */ /* 0x000ea8000c1e1900 */
[----:B------:R-:W3:Y:S01]  /*0880*/  LDG.E R17, desc[UR12][R6.64+-0x8] ;  /* 0xfffff80c06117981 */ /* 0x000ee2000c1e1900 */
[----:B--2---:R-:W-:Y:S01]  /*0890*/  FADD R16, R11, -R16 ;  /* 0x800000100b107221 */ /* 0x004fe20000000000 */
[----:B---3--:R-:W-:-:S03]  /*08a0*/  FADD R17, R10, -R17 ;  /* 0x800000110a117221 */ /* 0x008fc60000000000 */
[----:B------:R-:W-:Y:S01]  /*08b0*/  FMUL R19, R16, R16 ;  /* 0x0000001010137220 */ /* 0x000fe20000400000 */
[----:B------:R-:W-:Y:S01]  /*08c0*/  MOV R16, 0x3f000000 ;  /* 0x3f00000000107802 */ /* 0x000fe20000000f00 */
[----:B------:R-:W-:Y:S02]  /*08d0*/  FMUL R17, R17, R17 ;  /* 0x0000001111117220 */ /* 0x000fe40000400000 */
[----:B------:R-:W-:-:S04]  /*08e0*/  FMUL R18, R19, R0 ;  /* 0x0000000013127220 */ /* 0x000fc80000400000 */
[----:B------:R-:W-:Y:S01]  /*08f0*/  FFMA R19, R17, R0, R18 ;  /* 0x0000000011137223 */ /* 0x000fe20000000012 */
[----:B------:R-:W-:-:S03]  /*0900*/  MOV R17, 0x437c0000 ;  /* 0x437c000000117802 */ /* 0x000fc60000000f00 */
[----:B------:R-:W-:-:S04]  /*0910*/  FFMA.SAT R18, R19, -0.0057249800302088260651, R16 ;  /* 0xbbbb989d13127823 */ /* 0x000fc80000002010 */
[----:B------:R-:W-:-:S04]  /*0920*/  FFMA.RM R18, R18, R17, 12582913 ;  /* 0x4b40000112127423 */ /* 0x000fc80000004011 */
[C---:B------:R-:W-:Y:S01]  /*0930*/  FADD R22, R18.reuse, -12583039 ;  /* 0xcb40007f12167421 */ /* 0x040fe20000000000 */
[----:B------:R-:W-:-:S03]  /*0940*/  IMAD.SHL.U32 R18, R18, 0x800000, RZ ;  /* 0x0080000012127824 */ /* 0x000fc600078e00ff */
[----:B------:R-:W-:-:S04]  /*0950*/  FFMA R22, R19, -1.4426950216293334961, -R22 ;  /* 0xbfb8aa3b13167823 */ /* 0x000fc80000000816 */
[----:B------:R-:W-:-:S06]  /*0960*/  FFMA R22, R19, -1.925963033500011079e-08, R22 ;  /* 0xb2a5706013167823 */ /* 0x000fcc0000000016 */
[----:B-1----:R-:W1:Y:S02]  /*0970*/  MUFU.EX2 R22, R22 ;  /* 0x0000001600167308 */ /* 0x002e640000000800 */
[----:B-1----:R-:W-:-:S05]  /*0980*/  FFMA R3, R18, R22, R3 ;  /* 0x0000001612037223 */ /* 0x002fca0000000003 */
[----:B------:R1:W-:Y:S04]  /*0990*/  STG.E desc[UR12][R4.64], R3 ;  /* 0x0000000304007986 */ /* 0x0003e8000c10190c */
[----:B------:R-:W2:Y:S04]  /*09a0*/  LDG.E R18, desc[UR12][R8.64+-0x4] ;  /* 0xfffffc0c08127981 */ /* 0x000ea8000c1e1900 */
[----:B------:R-:W3:Y:S01]  /*09b0*/  LDG.E R19, desc[UR12][R6.64+-0x4] ;  /* 0xfffffc0c06137981 */ /* 0x000ee2000c1e1900 */
[----:B--2---:R-:W-:Y:S01]  /*09c0*/  FADD R18, R11, -R18 ;  /* 0x800000120b127221 */ /* 0x004fe20000000000 */
[----:B---3--:R-:W-:-:S03]  /*09d0*/  FADD R19, R10, -R19 ;  /* 0x800000130a137221 */ /* 0x008fc60000000000 */
[----:B------:R-:W-:Y:S01]  /*09e0*/  FMUL R21, R18, R18 ;  /* 0x0000001212157220 */ /* 0x000fe20000400000 */
[----:B------:R-:W-:-:S03]  /*09f0*/  FMUL R19, R19, R19 ;  /* 0x0000001313137220 */ /* 0x000fc60000400000 */
[----:B------:R-:W-:-:S04]  /*0a00*/  FMUL R18, R21, R0 ;  /* 0x0000000015127220 */ /* 0x000fc80000400000 */
[----:B------:R-:W-:-:S04]  /*0a10*/  FFMA R19, R19, R0, R18 ;  /* 0x0000000013137223 */ /* 0x000fc80000000012 */
[----:B------:R-:W-:-:S04]  /*0a20*/  FFMA.SAT R18, R19, -0.0057249800302088260651, R16 ;  /* 0xbbbb989d13127823 */ /* 0x000fc80000002010 */
[----:B------:R-:W-:-:S04]  /*0a30*/  FFMA.RM R18, R18, R17, 12582913 ;  /* 0x4b40000112127423 */ /* 0x000fc80000004011 */
[C---:B------:R-:W-:Y:S01]  /*0a40*/  FADD R22, R18.reuse, -12583039 ;  /* 0xcb40007f12167421 */ /* 0x040fe20000000000 */
[----:B------:R-:W-:-:S03]  /*0a50*/  SHF.L.U32 R18, R18, 0x17, RZ ;  /* 0x0000001712127819 */ /* 0x000fc600000006ff */
[----:B------:R-:W-:-:S04]  /*0a60*/  FFMA R22, R19, -1.4426950216293334961, -R22 ;  /* 0xbfb8aa3b13167823 */ /* 0x000fc80000000816 */
[----:B------:R-:W-:-:S06]  /*0a70*/  FFMA R22, R19, -1.925963033500011079e-08, R22 ;  /* 0xb2a5706013167823 */ /* 0x000fcc0000000016 */
[----:B------:R-:W1:Y:S02]  /*0a80*/  MUFU.EX2 R22, R22 ;  /* 0x0000001600167308 */ /* 0x000e640000000800 */
        /* <DEDUP_REMOVED lines=19> */
[----:B------:R2:W3:Y:S04]  /*0bc0*/  LDG.E R18, desc[UR12][R8.64+0x4] ;  /* 0x0000040c08127981 */ /* 0x0004e8000c1e1900 */
[----:B------:R4:W5:Y:S01]  /*0bd0*/  LDG.E R19, desc[UR12][R6.64+0x4] ;  /* 0x0000040c06137981 */ /* 0x000962000c1e1900 */
[----:B------:R-:W-:-:S04]  /*0be0*/  IADD3 R14, P1, PT, R14, -0x4, RZ ;  /* 0xfffffffc0e0e7810 */ /* 0x000fc80007f3e0ff */
[----:B------:R-:W-:Y:S02]  /*0bf0*/  IADD3.X R15, PT, PT, R15, -0x1, RZ, P1, !PT ;  /* 0xffffffff0f0f7810 */ /* 0x000fe40000ffe4ff */
[----:B------:R-:W-:Y:S02]  /*0c00*/  ISETP.NE.U32.AND P1, PT, R14, RZ, PT ;  /* 0x000000ff0e00720c */ /* 0x000fe40003f25070 */
[----:B--2---:R-:W-:Y:S02]  /*0c10*/  IADD3 R8, P3, PT, R8, 0x10, RZ ;  /* 0x0000001008087810 */ /* 0x004fe40007f7e0ff */
[----:B------:R-:W-:Y:S02]  /*0c20*/  ISETP.NE.AND.EX P1, PT, R15, RZ, PT, P1 ;  /* 0x000000ff0f00720c */ /* 0x000fe40003f25310 */
[----:B----4-:R-:W-:Y:S02]  /*0c30*/  IADD3 R6, P2, PT, R6, 0x10, RZ ;  /* 0x0000001006067810 */ /* 0x010fe40007f5e0ff */
[----:B------:R-:W-:-:S03]  /*0c40*/  IADD3.X R9, PT, PT, RZ, R9, RZ, P3, !PT ;  /* 0x00000009ff097210 */ /* 0x000fc60001ffe4ff */
[----:B------:R-:W-:Y:S02]  /*0c50*/  IMAD.X R7, RZ, RZ, R7, P2 ;  /* 0x000000ffff077224 */ /* 0x000fe400010e0607 */
[----:B---3--:R-:W-:Y:S01]  /*0c60*/  FADD R18, R11, -R18 ;  /* 0x800000120b127221 */ /* 0x008fe20000000000 */
[----:B-----5:R-:W-:-:S03]  /*0c70*/  FADD R19, R10, -R19 ;  /* 0x800000130a137221 */ /* 0x020fc60000000000 */
        /* <DEDUP_REMOVED lines=12> */
[----:B------:R1:W-:Y:S01]  /*0d40*/  STG.E desc[UR12][R4.64], R3 ;  /* 0x0000000304007986 */ /* 0x0003e2000c10190c */
[----:B------:R-:W-:Y:S05]  /*0d50*/  @P1 BRA `(.L_x_41) ;  /* 0xfffffff800c41947 */ /* 0x000fea000383ffff */
.L_x_40:
[----:B------:R-:W-:Y:S05]  /*0d60*/  @!P0 EXIT ;  /* 0x000000000000894d */ /* 0x000fea0003800000 */
[----:B------:R-:W-:Y:S02]  /*0d70*/  ISETP.NE.U32.AND P1, PT, R20, 0x1, PT ;  /* 0x000000011400780c */ /* 0x000fe40003f25070 */
[----:B------:R-:W-:Y:S02]  /*0d80*/  LOP3.LUT R2, R2, 0x1, RZ, 0xc0, !PT ;  /* 0x0000000102027812 */ /* 0x000fe400078ec0ff */
[----:B------:R-:W-:Y:S02]  /*0d90*/  ISETP.NE.AND.EX P1, PT, RZ, RZ, PT, P1 ;  /* 0x000000ffff00720c */ /* 0x000fe40003f25310 */
[----:B------:R-:W-:-:S04]  /*0da0*/  ISETP.NE.U32.AND P0, PT, R2, 0x1, PT ;  /* 0x000000010200780c */ /* 0x000fc80003f05070 */
[----:B------:R-:W-:-:S07]  /*0db0*/  ISETP.NE.U32.AND.EX P0, PT, RZ, RZ, PT, P0 ;  /* 0x000000ffff00720c */ /* 0x000fce0003f05100 */
[----:B------:R-:W-:Y:S06]  /*0dc0*/  @!P1 BRA `(.L_x_42) ;  /* 0x0000000000b49947 */ /* 0x000fec0003800000 */
[----:B------:R-:W2:Y:S01]  /*0dd0*/  LDCU.128 UR4, c[0x0][0x380] ;  /* 0x00007000ff0477ac */ /* 0x000ea20008000c00 */
[C---:B------:R-:W-:Y:S02]  /*0de0*/  SHF.L.U32 R8, R12.reuse, 0x2, RZ ;  /* 0x000000020c087819 */ /* 0x040fe400000006ff */
[----:B------:R-:W-:Y:S02]  /*0df0*/  SHF.L.U64.HI R2, R12, 0x2, R13 ;  /* 0x000000020c027819 */ /* 0x000fe4000001020d */
[C---:B--2---:R-:W-:Y:S02]  /*0e00*/  IADD3 R6, P2, PT, R8.reuse, UR6, RZ ;  /* 0x0000000608067c10 */ /* 0x044fe4000ff5e0ff */
[----:B------:R-:W-:Y:S02]  /*0e10*/  IADD3 R8, P1, PT, R8, UR4, RZ ;  /* 0x0000000408087c10 */ /* 0x000fe4000ff3e0ff */
[C---:B------:R-:W-:Y:S02]  /*0e20*/  IADD3.X R7, PT, PT, R2.reuse, UR7, RZ, P2, !PT ;  /* 0x0000000702077c10 */ /* 0x040fe400097fe4ff */
[----:B------:R-:W-:-:S03]  /*0e30*/  IADD3.X R9, PT, PT, R2, UR5, RZ, P1, !PT ;  /* 0x0000000502097c10 */ /* 0x000fc60008ffe4ff */
[----:B------:R-:W2:Y:S04]  /*0e40*/  LDG.E R2, desc[UR12][R6.64] ;  /* 0x0000000c06027981 */ /* 0x000ea8000c1e1900 */
[----:B------:R-:W3:Y:S01]  /*0e50*/  LDG.E R15, desc[UR12][R8.64] ;  /* 0x0000000c080f7981 */ /* 0x000ee2000c1e1900 */
[----:B--2---:R-:W-:Y:S01]  /*0e60*/  FADD R2, R11, -R2 ;  /* 0x800000020b027221 */ /* 0x004fe20000000000 */
[----:B---3--:R-:W-:-:S03]  /*0e70*/  FADD R15, R10, -R15 ;  /* 0x8000000f0a0f7221 */ /* 0x008fc60000000000 */
[----:B------:R-:W-:Y:S01]  /*0e80*/  FMUL R17, R2, R2 ;  /* 0x0000000202117220 */ /* 0x000fe20000400000 */
[----:B------:R-:W-:Y:S02]  /*0e90*/  HFMA2 R2, -RZ, RZ, 1.75, 0 ;  /* 0x3f000000ff027431 */ /* 0x000fe400000001ff */
[----:B------:R-:W-:Y:S01]  /*0ea0*/  FMUL R15, R15, R15 ;  /* 0x0000000f0f0f7220 */ /* 0x000fe20000400000 */
[----:B------:R-:W-:-:S04]  /*0eb0*/  FMUL R14, R17, R0 ;  /* 0x00000000110e7220 */ /* 0x000fc80000400000 */
        /* <DEDUP_REMOVED lines=13> */
[----:B------:R-:W-:-:S04]  /*0f90*/  IADD3 R12, P1, PT, R12, 0x2, RZ ;  /* 0x000000020c0c7810 */ /* 0x000fc80007f3e0ff */
[----:B------:R-:W-:Y:S01]  /*0fa0*/  IADD3.X R13, PT, PT, RZ, R13, RZ, P1, !PT ;  /* 0x0000000dff0d7210 */ /* 0x000fe20000ffe4ff */
        /* <DEDUP_REMOVED lines=14> */
[----:B------:R2:W-:Y:S02]  /*1090*/  STG.E desc[UR12][R4.64], R3 ;  /* 0x0000000304007986 */ /* 0x0005e4000c10190c */
.L_x_42:
[----:B------:R-:W-:Y:S05]  /*10a0*/  @P0 EXIT ;  /* 0x000000000000094d */ /* 0x000fea0003800000 */
[----:B------:R-:W3:Y:S01]  /*10b0*/  LDCU.128 UR4, c[0x0][0x380] ;  /* 0x00007000ff0477ac */ /* 0x000ee20008000c00 */
[C---:B------:R-:W-:Y:S01]  /*10c0*/  IMAD.SHL.U32 R6, R12.reuse, 0x4, RZ ;  /* 0x000000040c067824 */ /* 0x040fe200078e00ff */
[----:B------:R-:W-:-:S04]  /*10d0*/  SHF.L.U64.HI R12, R12, 0x2, R13 ;  /* 0x000000020c0c7819 */ /* 0x000fc8000001020d */
[C---:B---3--:R-:W-:Y:S02]  /*10e0*/  IADD3 R8, P1, PT, R6.reuse, UR6, RZ ;  /* 0x0000000606087c10 */ /* 0x048fe4000ff3e0ff */
[----:B------:R-:W-:Y:S02]  /*10f0*/  IADD3 R6, P0, PT, R6, UR4, RZ ;  /* 0x0000000406067c10 */ /* 0x000fe4000ff1e0ff */
[C---:B------:R-:W-:Y:S02]  /*1100*/  IADD3.X R9, PT, PT, R12.reuse, UR7, RZ, P1, !PT ;  /* 0x000000070c097c10 */ /* 0x040fe40008ffe4ff */
[----:B------:R-:W-:-:S03]  /*1110*/  IADD3.X R7, PT, PT, R12, UR5, RZ, P0, !PT ;  /* 0x000000050c077c10 */ /* 0x000fc600087fe4ff */
[----:B------:R-:W3:Y:S04]  /*1120*/  LDG.E R8, desc[UR12][R8.64] ;  /* 0x0000000c08087981 */ /* 0x000ee8000c1e1900 */
[----:B------:R-:W4:Y:S01]  /*1130*/  LDG.E R7, desc[UR12][R6.64] ;  /* 0x0000000c06077981 */ /* 0x000f22000c1e1900 */
[----:B---3--:R-:W-:Y:S01]  /*1140*/  FADD R11, R11, -R8 ;  /* 0x800000080b0b7221 */ /* 0x008fe20000000000 */
[----:B----4-:R-:W-:-:S03]  /*1150*/  FADD R10, R10, -R7 ;  /* 0x800000070a0a7221 */ /* 0x010fc60000000000 */
[----:B------:R-:W-:Y:S01]  /*1160*/  FMUL R13, R11, R11 ;  /* 0x0000000b0b0d7220 */ /* 0x000fe20000400000 */
[----:B------:R-:W-:-:S03]  /*1170*/  FMUL R11, R10, R10 ;  /* 0x0000000a0a0b7220 */ /* 0x000fc60000400000 */
[----:B------:R-:W-:Y:S01]  /*1180*/  FMUL R2, R13, R0 ;  /* 0x000000000d027220 */ /* 0x000fe20000400000 */
[----:B------:R-:W-:-:S03]  /*1190*/  MOV R13, 0x3f000000 ;  /* 0x3f000000000d7802 */ /* 0x000fc60000000f00 */
[----:B------:R-:W-:Y:S01]  /*11a0*/  FFMA R2, R11, R0, R2 ;  /* 0x000000000b027223 */ /* 0x000fe20000000002 */
[----:B------:R-:W-:-:S03]  /*11b0*/  HFMA2 R11, -RZ, RZ, 3.7421875, 0 ;  /* 0x437c0000ff0b7431 */ /* 0x000fc600000001ff */
[----:B------:R-:W-:-:S04]  /*11c0*/  FFMA.SAT R0, R2, -0.0057249800302088260651, R13 ;  /* 0xbbbb989d02007823 */ /* 0x000fc8000000200d */
[----:B------:R-:W-:-:S04]  /*11d0*/  FFMA.RM R0, R0, R11, 12582913 ;  /* 0x4b40000100007423 */ /* 0x000fc8000000400b */
[C---:B------:R-:W-:Y:S01]  /*11e0*/  FADD R7, R0.reuse, -12583039 ;  /* 0xcb40007f00077421 */ /* 0x040fe20000000000 */
[----:B------:R-:W-:-:S03]  /*11f0*/  SHF.L.U32 R0, R0, 0x17, RZ ;  /* 0x0000001700007819 */ /* 0x000fc600000006ff */
[----:B------:R-:W-:-:S04]  /*1200*/  FFMA R7, R2, -1.4426950216293334961, -R7 ;  /* 0xbfb8aa3b02077823 */ /* 0x000fc80000000807 */
[----:B------:R-:W-:-:S06]  /*1210*/  FFMA R7, R2, -1.925963033500011079e-08, R7 ;  /* 0xb2a5706002077823 */ /* 0x000fcc0000000007 */
[----:B------:R-:W1:Y:S02]  /*1220*/  MUFU.EX2 R7, R7 ;  /* 0x0000000700077308 */ /* 0x000e640000000800 */
[----:B-12---:R-:W-:-:S05]  /*1230*/  FFMA R3, R0, R7, R3 ;  /* 0x0000000700037223 */ /* 0x006fca0000000003 */
[----:B------:R-:W-:Y:S01]  /*1240*/  STG.E desc[UR12][R4.64], R3 ;  /* 0x0000000304007986 */ /* 0x000fe2000c10190c */
[----:B------:R-:W-:Y:S05]  /*1250*/  EXIT ;  /* 0x000000000000794d */ /* 0x000fea0003800000 */
        .weak           $__internal_2_$__cuda_sm20_div_u64
        .type           $__internal_2_$__cuda_sm20_div_u64,@function
        .size           $__internal_2_$__cuda_sm20_div_u64,($__internal_3_$__cuda_sm3x_div_rn_noftz_f32_slowpath - $__internal_2_$__cuda_sm20_div_u64)
$__internal_2_$__cuda_sm20_div_u64:
[----:B------:R-:W0:Y:S01]  /*1260*/  LDCU.64 UR4, c[0x0][0x3b8] ;  /* 0x00007700ff0477ac */ /* 0x000e220008000a00 */
[----:B------:R-:W1:Y:S01]  /*1270*/  LDC.64 R6, c[0x0][0x3b8] ;  /* 0x0000ee00ff067b82 */ /* 0x000e620000000a00 */
[----:B0-----:R-:W0:Y:S08]  /*1280*/  I2F.U64.RP R3, UR4 ;  /* 0x0000000400037d12 */ /* 0x001e300008309000 */
[----:B0-----:R-:W0:Y:S02]  /*1290*/  MUFU.RCP R3, R3 ;  /* 0x0000000300037308 */ /* 0x001e240000001000 */
[----:B0-----:R-:W-:-:S06]  /*12a0*/  VIADD R8, R3, 0x1ffffffe ;  /* 0x1ffffffe03087836 */ /* 0x001fcc0000000000 */
[----:B------:R-:W1:Y:S02]  /*12b0*/  F2I.U64.TRUNC R8, R8 ;  /* 0x0000000800087311 */ /* 0x000e64000020d800 */
[----:B-1----:R-:W-:-:S04]  /*12c0*/  IMAD.WIDE.U32 R10, R8, R6, RZ ;  /* 0x00000006080a7225 */ /* 0x002fc800078e00ff */
[----:B------:R-:W-:Y:S01]  /*12d0*/  IMAD R11, R8, R7, R11 ;  /* 0x00000007080b7224 */ /* 0x000fe200078e020b */
[----:B------:R-:W-:-:S03]  /*12e0*/  IADD3 R13, P0, PT, RZ, -R10, RZ ;  /* 0x8000000aff0d7210 */ /* 0x000fc60007f1e0ff */
[----:B------:R-:W-:Y:S02]  /*12f0*/  IMAD R11, R9, R6, R11 ;  /* 0x00000006090b7224 */ /* 0x000fe400078e020b */
[----:B------:R-:W-:-:S03]  /*1300*/  IMAD.HI.U32 R10, R8, R13, RZ ;  /* 0x0000000d080a7227 */ /* 0x000fc600078e00ff */
[----:B------:R-:W-:Y:S02]  /*1310*/  IADD3.X R15, PT, PT, RZ, ~R11, RZ, P0, !PT ;  /* 0x8000000bff0f7210 */ /* 0x000fe400007fe4ff */
[----:B------:R-:W-:-:S03]  /*1320*/  MOV R11, R8 ;  /* 0x00000008000b7202 */ /* 0x000fc60000000f00 */
[-C--:B------:R-:W-:Y:S02]  /*1330*/  IMAD R17, R9, R15.reuse, RZ ;  /* 0x0000000f09117224 */ /* 0x080fe400078e02ff */
[----:B------:R-:W-:-:S04]  /*1340*/  IMAD.WIDE.U32 R10, P0, R8, R15, R10 ;  /* 0x0000000f080a7225 */ /* 0x000fc8000780000a */
[----:B------:R-:W-:-:S04]  /*1350*/  IMAD.HI.U32 R3, R9, R15, RZ ;  /* 0x0000000f09037227 */ /* 0x000fc800078e00ff */
[----:B------:R-:W-:Y:S01]  /*1360*/  IMAD.HI.U32 R10, P1, R9, R13, R10 ;  /* 0x0000000d090a7227 */ /* 0x000fe2000782000a */
[----:B------:R-:W-:-:S04]  /*1370*/  IADD3.X R3, PT, PT, R3, R9, RZ, P0, !PT ;  /* 0x0000000903037210 */ /* 0x000fc800007fe4ff */
[----:B------:R-:W-:-:S04]  /*1380*/  IADD3 R11, P2, PT, R17, R10, RZ ;  /* 0x0000000a110b7210 */ /* 0x000fc80007f5e0ff */
[----:B------:R-:W-:Y:S01]  /*1390*/  IADD3.X R3, PT, PT, RZ, RZ, R3, P2, P1 ;  /* 0x000000ffff037210 */ /* 0x000fe200017e2403 */
[----:B------:R-:W-:-:S04]  /*13a0*/  IMAD.WIDE.U32 R8, R11, R6, RZ ;  /* 0x000000060b087225 */ /* 0x000fc800078e00ff */
        /* <DEDUP_REMOVED lines=8> */
[----:B------:R-:W-:Y:S02]  /*1430*/  HFMA2 R9, -RZ, RZ, 0, 0 ;  /* 0x00000000ff097431 */ /* 0x000fe400000001ff */
[----:B------:R-:W-:Y:S01]  /*1440*/  IMAD.HI.U32 R4, R3, R4, RZ ;  /* 0x0000000403047227 */ /* 0x000fe200078e00ff */
[----:B------:R-:W-:-:S04]  /*1450*/  IADD3 R11, P2, PT, R8, R11, RZ ;  /* 0x0000000b080b7210 */ /* 0x000fc80007f5e0ff */
[----:B------:R-:W-:Y:S01]  /*1460*/  IADD3.X R3, PT, PT, R4, R3, RZ, P0, !PT ;  /* 0x0000000304037210 */ /* 0x000fe200007fe4ff */
[----:B------:R-:W-:-:S03]  /*1470*/  IMAD.HI.U32 R8, R11, R2, RZ ;  /* 0x000000020b087227 */ /* 0x000fc600078e00ff */
[----:B------:R-:W-:Y:S01]  /*1480*/  IADD3.X R3, PT, PT, RZ, RZ, R3, P2, P1 ;  /* 0x000000ffff037210 */ /* 0x000fe200017e2403 */
[----:B------:R-:W-:-:S04]  /*1490*/  IMAD.WIDE.U32 R8, R11, R5, R8 ;  /* 0x000000050b087225 */ /* 0x000fc800078e0008 */
[C---:B------:R-:W-:Y:S02]  /*14a0*/  IMAD R11, R3.reuse, R5, RZ ;  /* 0x00000005030b7224 */ /* 0x040fe400078e02ff */
[----:B------:R-:W-:-:S04]  /*14b0*/  IMAD.HI.U32 R8, P0, R3, R2, R8 ;  /* 0x0000000203087227 */ /* 0x000fc80007800008 */
[----:B------:R-:W-:Y:S01]  /*14c0*/  IMAD.HI.U32 R3, R3, R5, RZ ;  /* 0x0000000503037227 */ /* 0x000fe200078e00ff */
[----:B------:R-:W-:-:S04]  /*14d0*/  IADD3 R11, P1, PT, R11, R8, RZ ;  /* 0x000000080b0b7210 */ /* 0x000fc80007f3e0ff */
[----:B------:R-:W-:Y:S01]  /*14e0*/  IADD3.X R3, PT, PT, R3, RZ, RZ, P0, !PT ;  /* 0x000000ff03037210 */ /* 0x000fe200007fe4ff */
[----:B------:R-:W-:-:S04]  /*14f0*/  IMAD.WIDE.U32 R8, R11, R6, RZ ;  /* 0x000000060b087225 */ /* 0x000fc800078e00ff */
[----:B------:R-:W-:Y:S02]  /*1500*/  IMAD.X R3, RZ, RZ, R3, P1 ;  /* 0x000000ffff037224 */ /* 0x000fe400008e0603 */
[----:B------:R-:W-:Y:S01]  /*1510*/  IMAD R4, R11, R7, R9 ;  /* 0x000000070b047224 */ /* 0x000fe200078e0209 */
[----:B------:R-:W-:-:S03]  /*1520*/  IADD3 R9, P1, PT, -R8, R2, RZ ;  /* 0x0000000208097210 */ /* 0x000fc60007f3e1ff */
[-C--:B------:R-:W-:Y:S01]  /*1530*/  IMAD R4, R3, R6.reuse, R4 ;  /* 0x0000000603047224 */ /* 0x080fe200078e0204 */
[----:B------:R-:W-:-:S04]  /*1540*/  ISETP.GE.U32.AND P0, PT, R9, R6, PT ;  /* 0x000000060900720c */ /* 0x000fc80003f06070 */
[----:B------:R-:W-:Y:S02]  /*1550*/  IADD3.X R10, PT, PT, ~R4, R5, RZ, P1, !PT ;  /* 0x00000005040a7210 */ /* 0x000fe40000ffe5ff */
[----:B------:R-:W-:Y:S02]  /*1560*/  IADD3 R3, P1, PT, R9, -R6, RZ ;  /* 0x8000000609037210 */ /* 0x000fe40007f3e0ff */
[CC--:B------:R-:W-:Y:S02]  /*1570*/  ISETP.GE.U32.AND.EX P0, PT, R10.reuse, R7.reuse, PT, P0 ;  /* 0x000000070a00720c */ /* 0x0c0fe40003f06100 */
[----:B------:R-:W-:Y:S02]  /*1580*/  IADD3.X R8, PT, PT, R10, ~R7, RZ, P1, !PT ;  /* 0x800000070a087210 */ /* 0x000fe40000ffe4ff */
[----:B------:R-:W-:Y:S02]  /*1590*/  IADD3 R4, PT, PT, R11, 0x1, RZ ;  /* 0x000000010b047810 */ /* 0x000fe40007ffe0ff */
[----:B------:R-:W-:-:S02]  /*15a0*/  SEL R3, R3, R9, P0 ;  /* 0x0000000903037207 */ /* 0x000fc40000000000 */
[----:B------:R-:W-:Y:S02]  /*15b0*/  SEL R8, R8, R10, P0 ;  /* 0x0000000a08087207 */ /* 0x000fe40000000000 */
[----:B------:R-:W-:Y:S02]  /*15c0*/  SEL R11, R4, R11, P0 ;  /* 0x0000000b040b7207 */ /* 0x000fe40000000000 */
[----:B------:R-:W-:Y:S02]  /*15d0*/  ISETP.GE.U32.AND P0, PT, R3, R6, PT ;  /* 0x000000060300720c */ /* 0x000fe40003f06070 */
[----:B------:R-:W-:Y:S01]  /*15e0*/  ISETP.NE.U32.AND P1, PT, R6, RZ, PT ;  /* 0x000000ff0600720c */ /* 0x000fe20003f25070 */
[----:B------:R-:W-:Y:S01]  /*15f0*/  VIADD R4, R11, 0x1 ;  /* 0x000000010b047836 */ /* 0x000fe20000000000 */
[----:B------:R-:W-:Y:S02]  /*1600*/  ISETP.GE.U32.AND.EX P0, PT, R8, R7, PT, P0 ;  /* 0x000000070800720c */ /* 0x000fe40003f06100 */
[----:B------:R-:W-:Y:S01]  /*1610*/  ISETP.NE.AND.EX P1, PT, R7, RZ, PT, P1 ;  /* 0x000000ff0700720c */ /* 0x000fe20003f25310 */
[----:B------:R-:W-:Y:S01]  /*1620*/  HFMA2 R7, -RZ, RZ, 0, 0 ;  /* 0x00000000ff077431 */ /* 0x000fe200000001ff */
[----:B------:R-:W-:-:S02]  /*1630*/  MOV R6, R0 ;  /* 0x0000000000067202 */ /* 0x000fc40000000f00 */
[----:B------:R-:W-:-:S04]  /*1640*/  SEL R4, R4, R11, P0 ;  /* 0x0000000b04047207 */ /* 0x000fc80000000000 */
[----:B------:R-:W-:Y:S01]  /*1650*/  SEL R4, R4, 0xffffffff, P1 ;  /* 0xffffffff04047807 */ /* 0x000fe20000800000 */
[----:B------:R-:W-:Y:S06]  /*1660*/  RET.REL.NODEC R6 `(_Z24KDEEstimator2DCUDAKernelPKfS0_mfffffPfm) ;  /* 0xffffffe806647950 */ /* 0x000fec0003c3ffff */
        .weak           $__internal_3_$__cuda_sm3x_div_rn_noftz_f32_slowpath
        .type           $__internal_3_$__cuda_sm3x_div_rn_noftz_f32_slowpath,@function
        .size           $__internal_3_$__cuda_sm3x_div_rn_noftz_f32_slowpath,(.L_x_58 - $__internal_3_$__cuda_sm3x_div_rn_noftz_f32_slowpath)
$__internal_3_$__cuda_sm3x_div_rn_noftz_f32_slowpath:
[----:B------:R-:W-:Y:S01]  /*1670*/  SHF.R.U32.HI R8, RZ, 0x17, R3 ;  /* 0x00000017ff087819 */ /* 0x000fe20000011603 */
[----:B------:R-:W-:Y:S01]  /*1680*/  BSSY.RECONVERGENT B1, `(.L_x_43) ;  /* 0x0000063000017945 */ /* 0x000fe20003800200 */
[----:B------:R-:W-:Y:S02]  /*1690*/  SHF.R.U32.HI R7, RZ, 0x17, R0 ;  /* 0x00000017ff077819 */ /* 0x000fe40000011600 */
[----:B------:R-:W-:Y:S02]  /*16a0*/  LOP3.LUT R8, R8, 0xff, RZ, 0xc0, !PT ;  /* 0x000000ff08087812 */ /* 0x000fe400078ec0ff */
[----:B------:R-:W-:Y:S02]  /*16b0*/  LOP3.LUT R14, R7, 0xff, RZ, 0xc0, !PT ;  /* 0x000000ff070e7812 */ /* 0x000fe400078ec0ff */
[----:B------:R-:W-:Y:S02]  /*16c0*/  IADD3 R13, PT, PT, R8, -0x1, RZ ;  /* 0xffffffff080d7810 */ /* 0x000fe40007ffe0ff */
[----:B------:R-:W-:Y:S01]  /*16d0*/  MOV R9, R3 ;  /* 0x0000000300097202 */ /* 0x000fe20000000f00 */
        /* <DEDUP_REMOVED lines=23> */
[----:B------:R-:W-:Y:S01]  /*1850*/  @P0 MOV R7, RZ ;  /* 0x000000ff00070202 */ /* 0x000fe20000000f00 */
[----:B------:R-:W-:Y:S02]  /*1860*/  @!P0 IMAD.MOV.U32 R7, RZ, RZ, -0x40 ;  /* 0xffffffc0ff078424 */ /* 0x000fe400078e00ff */
[----:B------:R-:W-:Y:S01]  /*1870*/  @!P0 FFMA R0, R0, 1.84467440737095516160e+19, RZ ;  /* 0x5f80000000008823 */ /* 0x000fe200000000ff */
[----:B------:R-:W-:Y:S02]  /*1880*/  @!P1 FFMA R9, R3, 1.84467440737095516160e+19, RZ ;  /* 0x5f80000003099823 */ /* 0x000fe400000000ff */
[----:B------:R-:W-:-:S07]  /*1890*/  @!P1 IADD3 R7, PT, PT, R7, 0x40, RZ ;  /* 0x0000004007079810 */ /* 0x000fce0007ffe0ff */
.L_x_44:
[----:B------:R-:W-:Y:S01]  /*18a0*/  LEA R12, R8, 0xc0800000, 0x17 ;  /* 0xc0800000080c7811 */ /* 0x000fe200078eb8ff */
[----:B------:R-:W-:Y:S03]  /*18b0*/  BSSY.RECONVERGENT B2, `(.L_x_49) ;  /* 0x0000036000027945 */ /* 0x000fe60003800200 */
[----:B------:R-:W-:Y:S02]  /*18c0*/  IADD3 R12, PT, PT, -R12, R9, RZ ;  /* 0x000000090c0c7210 */ /* 0x000fe40007ffe1ff */
[----:B------:R-:W-:Y:S02]  /*18d0*/  IADD3 R9, PT, PT, R14, -0x7f, RZ ;  /* 0xffffff810e097810 */ /* 0x000fe40007ffe0ff */
[----:B------:R0:W1:Y:S01]  /*18e0*/  MUFU.RCP R13, R12 ;  /* 0x0000000c000d7308 */ /* 0x0000620000001000 */
[----:B------:R-:W-:Y:S02]  /*18f0*/  FADD.FTZ R15, -R12, -RZ ;  /* 0x800000ff0c0f7221 */ /* 0x000fe40000010100 */
[C---:B------:R-:W-:Y:S01]  /*1900*/  IMAD R0, R9.reuse, -0x800000, R0 ;  /* 0xff80000009007824 */ /* 0x040fe200078e0200 */
[----:B0-----:R-:W-:-:S05]  /*1910*/  IADD3 R12, PT, PT, R9, 0x7f, -R8 ;  /* 0x0000007f090c7810 */ /* 0x001fca0007ffe808 */
[----:B------:R-:W-:Y:S02]  /*1920*/  IMAD.IADD R7, R12, 0x1, R7 ;  /* 0x000000010c077824 */ /* 0x000fe400078e0207 */
[----:B-1----:R-:W-:-:S04]  /*1930*/  FFMA R14, R13, R15, 1 ;  /* 0x3f8000000d0e7423 */ /* 0x002fc8000000000f */
[----:B------:R-:W-:-:S04]  /*1940*/  FFMA R16, R13, R14, R13 ;  /* 0x0000000e0d107223 */ /* 0x000fc8000000000d */
[----:B------:R-:W-:-:S04]  /*1950*/  FFMA R13, R0, R16, RZ ;  /* 0x00000010000d7223 */ /* 0x000fc800000000ff */
[----:B------:R-:W-:-:S04]  /*1960*/  FFMA R14, R15, R13, R0 ;  /* 0x0000000d0f0e7223 */ /* 0x000fc80000000000 */
[----:B------:R-:W-:-:S04]  /*1970*/  FFMA R13, R16, R14, R13 ;  /* 0x0000000e100d7223 */ /* 0x000fc8000000000d */
[----:B------:R-:W-:-:S04]  /*1980*/  FFMA R14, R15, R13, R0 ;  /* 0x0000000d0f0e7223 */ /* 0x000fc80000000000 */
[----:B------:R-:W-:-:S05]  /*1990*/  FFMA R0, R16, R14, R13 ;  /* 0x0000000e10007223 */ /* 0x000fca000000000d */
[----:B------:R-:W-:-:S04]  /*19a0*/  SHF.R.U32.HI R8, RZ, 0x17, R0 ;  /* 0x00000017ff087819 */ /* 0x000fc80000011600 */
[----:B------:R-:W-:-:S04]  /*19b0*/  LOP3.LUT R8, R8, 0xff, RZ, 0xc0, !PT ;  /* 0x000000ff08087812 */ /* 0x000fc800078ec0ff */
[----:B------:R-:W-:-:S04]  /*19c0*/  IADD3 R15, PT, PT, R8, R7, RZ ;  /* 0x00000007080f7210 */ /* 0x000fc80007ffe0ff */
[----:B------:R-:W-:-:S04]  /*19d0*/  IADD3 R8, PT, PT, R15, -0x1, RZ ;  /* 0xffffffff0f087810 */ /* 0x000fc80007ffe0ff */
        /* <DEDUP_REMOVED lines=10> */
[C---:B------:R-:W-:Y:S01]  /*1a80*/  IADD3 R12, PT, PT, R15.reuse, 0x20, RZ ;  /* 0x000000200f0c7810 */ /* 0x040fe20007ffe0ff */
[CCC-:B------:R-:W-:Y:S01]  /*1a90*/  FFMA.RM R8, R16.reuse, R14.reuse, R13.reuse ;  /* 0x0000000e10087223 */ /* 0x1c0fe2000000400d */
[----:B------:R-:W-:Y:S02]  /*1aa0*/  ISETP.NE.AND P2, PT, R15, RZ, PT ;  /* 0x000000ff0f00720c */ /* 0x000fe40003f45270 */
[----:B------:R-:W-:Y:S01]  /*1ab0*/  LOP3.LUT R9, R7, 0x7fffff, RZ, 0xc0, !PT ;  /* 0x007fffff07097812 */ /* 0x000fe200078ec0ff */
[----:B------:R-:W-:Y:S01]  /*1ac0*/  FFMA.RP R7, R16, R14, R13 ;  /* 0x0000000e10077223 */ /* 0x000fe2000000800d */
[----:B------:R-:W-:Y:S01]  /*1ad0*/  IMAD.MOV R13, RZ, RZ, -R15 ;  /* 0x000000ffff0d7224 */ /* 0x000fe200078e0a0f */
[----:B------:R-:W-:Y:S02]  /*1ae0*/  ISETP.NE.AND P1, PT, R15, RZ, PT ;  /* 0x000000ff0f00720c */ /* 0x000fe40003f25270 */
        /* <DEDUP_REMOVED lines=10> */
[----:B------:R-:W-:-:S04]  /*1b90*/  LOP3.LUT R7, R7, R8, RZ, 0xc0, !PT ;  /* 0x0000000807077212 */ /* 0x000fc800078ec0ff */
[----:B------:R-:W-:-:S04]  /*1ba0*/  IADD3 R7, PT, PT, R12, R7, RZ ;  /* 0x000000070c077210 */ /* 0x000fc80007ffe0ff */
[----:B------:R-:W-:Y:S01]  /*1bb0*/  LOP3.LUT R0, R7, R0, RZ, 0xfc, !PT ;  /* 0x0000000007007212 */ /* 0x000fe200078efcff */
[----:B------:R-:W-:Y:S06]  /*1bc0*/  BRA `(.L_x_52) ;  /* 0x0000000000107947 */ /* 0x000fec0003800000 */
.L_x_51:
[----:B------:R-:W-:-:S04]  /*1bd0*/  LOP3.LUT R0, R0, 0x80000000, RZ, 0xc0, !PT ;  /* 0x8000000000007812 */ /* 0x000fc800078ec0ff */
[----:B------:R-:W-:Y:S01]  /*1be0*/  LOP3.LUT R0, R0, 0x7f800000, RZ, 0xfc, !PT ;  /* 0x7f80000000007812 */ /* 0x000fe200078efcff */
[----:B------:R-:W-:Y:S06]  /*1bf0*/  BRA `(.L_x_52) ;  /* 0x0000000000047947 */ /* 0x000fec0003800000 */
.L_x_50:
[----:B------:R-:W-:-:S07]  /*1c00*/  LEA R0, R7, R0, 0x17 ;  /* 0x0000000007007211 */ /* 0x000fce00078eb8ff */
.L_x_52:
[----:B------:R-:W-:Y:S05]  /*1c10*/  BSYNC.RECONVERGENT B2 ;  /* 0x0000000000027941 */ /* 0x000fea0003800200 */
.L_x_49:
[----:B------:R-:W-:Y:S05]  /*1c20*/  BRA `(.L_x_53) ;  /* 0x0000000000207947 */ /* 0x000fea0003800000 */
.L_x_48:
[----:B------:R-:W-:-:S04]  /*1c30*/  LOP3.LUT R0, R9, 0x80000000, R0, 0x48, !PT ;  /* 0x8000000009007812 */ /* 0x000fc800078e4800 */
[----:B------:R-:W-:Y:S01]  /*1c40*/  LOP3.LUT R0, R0, 0x7f800000, RZ, 0xfc, !PT ;  /* 0x7f80000000007812 */ /* 0x000fe200078efcff */
[----:B------:R-:W-:Y:S06]  /*1c50*/  BRA `(.L_x_53) ;  /* 0x0000000000147947 */ /* 0x000fec0003800000 */
.L_x_47:
[----:B------:R-:W-:Y:S01]  /*1c60*/  LOP3.LUT R0, R9, 0x80000000, R0, 0x48, !PT ;  /* 0x8000000009007812 */ /* 0x000fe200078e4800 */
[----:B------:R-:W-:Y:S06]  /*1c70*/  BRA `(.L_x_53) ;  /* 0x00000000000c7947 */ /* 0x000fec0003800000 */
.L_x_46:
[----:B------:R-:W0:Y:S01]  /*1c80*/  MUFU.RSQ R0, -QNAN ;  /* 0xffc0000000007908 */ /* 0x000e220000001400 */
[----:B------:R-:W-:Y:S05]  /*1c90*/  BRA `(.L_x_53) ;  /* 0x0000000000047947 */ /* 0x000fea0003800000 */
.L_x_45:
[----:B------:R-:W-:-:S07]  /*1ca0*/  FADD.FTZ R0, R0, R3 ;  /* 0x0000000300007221 */ /* 0x000fce0000010000 */
.L_x_53:
[----:B------:R-:W-:Y:S05]  /*1cb0*/  BSYNC.RECONVERGENT B1 ;  /* 0x0000000000017941 */ /* 0x000fea0003800200 */
.L_x_43:
[----:B------:R-:W-:-:S04]  /*1cc0*/  HFMA2 R7, -RZ, RZ, 0, 0 ;  /* 0x00000000ff077431 */ /* 0x000fc800000001ff */
[----:B0-----:R-:W-:Y:S05]  /*1cd0*/  RET.REL.NODEC R6 `(_Z24KDEEstimator2DCUDAKernelPKfS0_mfffffPfm) ;  /* 0xffffffe006c87950 */ /* 0x001fea0003c3ffff */
.L_x_54:
        /* <DEDUP_REMOVED lines=10> */
.L_x_58:


//--------------------- .nv.shared._Z14optimizedKDE2DPKfS0_mfffffPfm --------------------------
	.section	.nv.shared._Z14optimizedKDE2DPKfS0_mfffffPfm,"aw",@nobits
	.sectionflags	@""
	.align	4
.nv.shared._Z14optimizedKDE2DPKfS0_mfffffPfm:
	.zero		5024


//--------------------- .nv.shared.reserved.0     --------------------------
	.section	.nv.shared.reserved.0,"aw",@nobits
	.weak		__nv_reservedSMEM_offset_0_alias
	.size		__nv_reservedSMEM_offset_0_alias, 0, 64
	.other		__nv_reservedSMEM_offset_0_alias,@"STO_CUDA_RESERVED_SHARED STV_DEFAULT"
__nv_reservedSMEM_offset_0_alias:
	.zero		0
	.zero		64


//--------------------- .nv.constant0._Z14optimizedKDE2DPKfS0_mfffffPfm --------------------------
	.section	.nv.constant0._Z14optimizedKDE2DPKfS0_mfffffPfm,"a",@progbits
	.sectionflags	@""
	.align	4
.nv.constant0._Z14optimizedKDE2DPKfS0_mfffffPfm:
	.zero		960


//--------------------- .nv.constant0._Z24KDEEstimator2DCUDAKernelPKfS0_mfffffPfm --------------------------
	.section	.nv.constant0._Z24KDEEstimator2DCUDAKernelPKfS0_mfffffPfm,"a",@progbits
	.sectionflags	@""
	.align	4
.nv.constant0._Z24KDEEstimator2DCUDAKernelPKfS0_mfffffPfm:
	.zero		960


//--------------------- SYMBOLS --------------------------

	.type		.nv.reservedSmem.offset0,@object
	.size		.nv.reservedSmem.offset0,0x4
	.type		.nv.reservedSmem.cap,@object
	.size		.nv.reservedSmem.cap,0x4
